	.target	sm_100a

	.elftype	@"ET_EXEC"


//--------------------- .note.nv.tkinfo           --------------------------
	.section	.note.nv.tkinfo,"",@"SHT_NOTE"
	.sectionflags	@"SHF_NOTE_NV_TKINFO"
	.tkinfo
        /*0018*/ 	.word	0x00000002
        /*0030*/ 	.string	""
        /*0030*/ 	.string	"ptxas"
        /*0030*/ 	.string	"Cuda compilation tools, release 13.0, V13.0.88"
        /*0030*/ 	.string	"Build cuda_13.0.r13.0/compiler.36424714_0"
        /*0030*/ 	.string	"-arch sm_100a -m 64 "



//--------------------- .note.nv.cuinfo           --------------------------
	.section	.note.nv.cuinfo,"",@"SHT_NOTE"
	.sectionflags	@"SHF_NOTE_NV_CUINFO"
        /*0018*/ 	.short	0x0002
        /*001a*/ 	.short	0x0064
        /*001c*/ 	.short	0x0082
	.zero		2


//--------------------- .nv.info                  --------------------------
	.section	.nv.info,"",@"SHT_CUDA_INFO"
	.align	4


	//----- nvinfo : EIATTR_REGCOUNT
	.align		4
        /*0000*/ 	.byte	0x04, 0x2f
        /*0002*/ 	.short	(.L_19 - .L_18)
	.align		4
.L_18:
        /*0004*/ 	.word	index@(_ZN7cutlass13device_kernelINS_4gemm6kernel13GemmUniversalIN4cute5tupleIJiiiiEEENS1_10collective13CollectiveMmaINS1_35MainloopSm100TmaUmmaWarpSpecializedILi3ELi2ELi2ENS5_IJNS4_1CILi1EEESB_SB_EEEEENS5_IJNSA_ILi128EEENSA_ILi256EEENSA_ILi64EEEEEENS_6half_tENS5_IJlSB_lEEESI_SJ_NS4_8TiledMMAINS4_8MMA_AtomIJNS4_20SM100_MMA_F16BF16_SSISI_SI_fLi128ELi256ELNS4_4UMMA5MajorE0ELSO_0ELNSN_7ScaleInE0ELSP_0EEEEEENS4_6LayoutISC_NS5_IJNSA_ILi0EEEST_ST_EEEEENS5_IJNS4_10UnderscoreESW_SW_EEEEENS4_13SM90_TMA_LOADENS4_14ComposedLayoutINS4_7SwizzleILi3ELi4ELi3EEENS4_18smem_ptr_flag_bitsILi16EEENSS_INS5_IJNSA_ILi8EEESG_EEENS5_IJSG_SB_EEEEEEEvNS4_8identityESZ_S19_vS1A_EENS_8epilogue10collective18CollectiveEpilogueINS1C_23Sm100TmaWarpSpecializedILi4ELi2ELi64ELb1ELb0EEEJSH_NS5_IJNSS_ISE_SB_EENSS_ISG_SB_EEEEESI_SJ_SI_SJ_NS1C_6fusion15FusionCallbacksIS1G_NS1K_17LinearCombinationISI_fSI_fLNS_15FloatRoundStyleE2EEESH_S1J_JEEENS4_5SM1004TMEM4LOAD26SM100_TMEM_LOAD_32dp32b64xESZ_S19_NS4_39AutoVectorizingCopyWithAssumedAlignmentILi128EEENS4_14SM90_TMA_STOREES19_S1V_S1V_EEEvvEEEEvNT_6ParamsE)
        /*0008*/ 	.word	0x000000b9


	//----- nvinfo : EIATTR_FRAME_SIZE
	.align		4
.L_19:
        /*000c*/ 	.byte	0x04, 0x11
        /*000e*/ 	.short	(.L_21 - .L_20)
	.align		4
.L_20:
        /*0010*/ 	.word	index@($__internal_2_$__cuda_sm10x_tcgen05_guardrail_trap_unallocated_columns_being_dealloced)
        /*0014*/ 	.word	0x00000000


	//----- nvinfo : EIATTR_FRAME_SIZE
	.align		4
.L_21:
        /*0018*/ 	.byte	0x04, 0x11
        /*001a*/ 	.short	(.L_23 - .L_22)
	.align		4
.L_22:
        /*001c*/ 	.word	index@($__internal_1_$__cuda_sm10x_tcgen05_guardrail_trap_phase_invalid_during_alloc)
        /*0020*/ 	.word	0x00000000


	//----- nvinfo : EIATTR_FRAME_SIZE
	.align		4
.L_23:
        /*0024*/ 	.byte	0x04, 0x11
        /*0026*/ 	.short	(.L_25 - .L_24)
	.align		4
.L_24:
        /*0028*/ 	.word	index@($__internal_0_$__cuda_sm10x_tcgen05_guardrail_trap_col_being_dealloced_not_returned_by_alloc)
        /*002c*/ 	.word	0x00000000


	//----- nvinfo : EIATTR_FRAME_SIZE
	.align		4
.L_25:
        /*0030*/ 	.byte	0x04, 0x11
        /*0032*/ 	.short	(.L_27 - .L_26)
	.align		4
.L_26:
        /*0034*/ 	.word	index@(_ZN7cutlass13device_kernelINS_4gemm6kernel13GemmUniversalIN4cute5tupleIJiiiiEEENS1_10collective13CollectiveMmaINS1_35MainloopSm100TmaUmmaWarpSpecializedILi3ELi2ELi2ENS5_IJNS4_1CILi1EEESB_SB_EEEEENS5_IJNSA_ILi128EEENSA_ILi256EEENSA_ILi64EEEEEENS_6half_tENS5_IJlSB_lEEESI_SJ_NS4_8TiledMMAINS4_8MMA_AtomIJNS4_20SM100_MMA_F16BF16_SSISI_SI_fLi128ELi256ELNS4_4UMMA5MajorE0ELSO_0ELNSN_7ScaleInE0ELSP_0EEEEEENS4_6LayoutISC_NS5_IJNSA_ILi0EEEST_ST_EEEEENS5_IJNS4_10UnderscoreESW_SW_EEEEENS4_13SM90_TMA_LOADENS4_14ComposedLayoutINS4_7SwizzleILi3ELi4ELi3EEENS4_18smem_ptr_flag_bitsILi16EEENSS_INS5_IJNSA_ILi8EEESG_EEENS5_IJSG_SB_EEEEEEEvNS4_8identityESZ_S19_vS1A_EENS_8epilogue10collective18CollectiveEpilogueINS1C_23Sm100TmaWarpSpecializedILi4ELi2ELi64ELb1ELb0EEEJSH_NS5_IJNSS_ISE_SB_EENSS_ISG_SB_EEEEESI_SJ_SI_SJ_NS1C_6fusion15FusionCallbacksIS1G_NS1K_17LinearCombinationISI_fSI_fLNS_15FloatRoundStyleE2EEESH_S1J_JEEENS4_5SM1004TMEM4LOAD26SM100_TMEM_LOAD_32dp32b64xESZ_S19_NS4_39AutoVectorizingCopyWithAssumedAlignmentILi128EEENS4_14SM90_TMA_STOREES19_S1V_S1V_EEEvvEEEEvNT_6ParamsE)
        /*0038*/ 	.word	0x00000000


	//----- nvinfo : EIATTR_MIN_STACK_SIZE
	.align		4
.L_27:
        /*003c*/ 	.byte	0x04, 0x12
        /*003e*/ 	.short	(.L_29 - .L_28)
	.align		4
.L_28:
        /*0040*/ 	.word	index@(_ZN7cutlass13device_kernelINS_4gemm6kernel13GemmUniversalIN4cute5tupleIJiiiiEEENS1_10collective13CollectiveMmaINS1_35MainloopSm100TmaUmmaWarpSpecializedILi3ELi2ELi2ENS5_IJNS4_1CILi1EEESB_SB_EEEEENS5_IJNSA_ILi128EEENSA_ILi256EEENSA_ILi64EEEEEENS_6half_tENS5_IJlSB_lEEESI_SJ_NS4_8TiledMMAINS4_8MMA_AtomIJNS4_20SM100_MMA_F16BF16_SSISI_SI_fLi128ELi256ELNS4_4UMMA5MajorE0ELSO_0ELNSN_7ScaleInE0ELSP_0EEEEEENS4_6LayoutISC_NS5_IJNSA_ILi0EEEST_ST_EEEEENS5_IJNS4_10UnderscoreESW_SW_EEEEENS4_13SM90_TMA_LOADENS4_14ComposedLayoutINS4_7SwizzleILi3ELi4ELi3EEENS4_18smem_ptr_flag_bitsILi16EEENSS_INS5_IJNSA_ILi8EEESG_EEENS5_IJSG_SB_EEEEEEEvNS4_8identityESZ_S19_vS1A_EENS_8epilogue10collective18CollectiveEpilogueINS1C_23Sm100TmaWarpSpecializedILi4ELi2ELi64ELb1ELb0EEEJSH_NS5_IJNSS_ISE_SB_EENSS_ISG_SB_EEEEESI_SJ_SI_SJ_NS1C_6fusion15FusionCallbacksIS1G_NS1K_17LinearCombinationISI_fSI_fLNS_15FloatRoundStyleE2EEESH_S1J_JEEENS4_5SM1004TMEM4LOAD26SM100_TMEM_LOAD_32dp32b64xESZ_S19_NS4_39AutoVectorizingCopyWithAssumedAlignmentILi128EEENS4_14SM90_TMA_STOREES19_S1V_S1V_EEEvvEEEEvNT_6ParamsE)
        /*0044*/ 	.word	0x00000000
.L_29:


//--------------------- .nv.compat                --------------------------
	.section	.nv.compat,"",@"SHT_CUDA_COMPAT_INFO"
	.align	4
        /*0000*/ 	.byte	0x02, 0x09, 0x01, 0x00, 0x02, 0x02, 0x02, 0x00, 0x02, 0x05, 0x05, 0x00, 0x03, 0x07, 0x01, 0x01
        /*0010*/ 	.byte	0x02, 0x03, 0x01, 0x00, 0x02, 0x06, 0x01, 0x00, 0x04, 0x0b, 0x08, 0x00, 0x09, 0x00, 0x00, 0x00
        /*0020*/ 	.byte	0x00, 0x00, 0x00, 0x00


//--------------------- .nv.info._ZN7cutlass13device_kernelINS_4gemm6kernel13GemmUniversalIN4cute5tupleIJiiiiEEENS1_10collective13CollectiveMmaINS1_35MainloopSm100TmaUmmaWarpSpecializedILi3ELi2ELi2ENS5_IJNS4_1CILi1EEESB_SB_EEEEENS5_IJNSA_ILi128EEENSA_ILi256EEENSA_ILi64EEEEEENS_6half_tENS5_IJlSB_lEEESI_SJ_NS4_8TiledMMAINS4_8MMA_AtomIJNS4_20SM100_MMA_F16BF16_SSISI_SI_fLi128ELi256ELNS4_4UMMA5MajorE0ELSO_0ELNSN_7ScaleInE0ELSP_0EEEEEENS4_6LayoutISC_NS5_IJNSA_ILi0EEEST_ST_EEEEENS5_IJNS4_10UnderscoreESW_SW_EEEEENS4_13SM90_TMA_LOADENS4_14ComposedLayoutINS4_7SwizzleILi3ELi4ELi3EEENS4_18smem_ptr_flag_bitsILi16EEENSS_INS5_IJNSA_ILi8EEESG_EEENS5_IJSG_SB_EEEEEEEvNS4_8identityESZ_S19_vS1A_EENS_8epilogue10collective18CollectiveEpilogueINS1C_23Sm100TmaWarpSpecializedILi4ELi2ELi64ELb1ELb0EEEJSH_NS5_IJNSS_ISE_SB_EENSS_ISG_SB_EEEEESI_SJ_SI_SJ_NS1C_6fusion15FusionCallbacksIS1G_NS1K_17LinearCombinationISI_fSI_fLNS_15FloatRoundStyleE2EEESH_S1J_JEEENS4_5SM1004TMEM4LOAD26SM100_TMEM_LOAD_32dp32b64xESZ_S19_NS4_39AutoVectorizingCopyWithAssumedAlignmentILi128EEENS4_14SM90_TMA_STOREES19_S1V_S1V_EEEvvEEEEvNT_6ParamsE --------------------------
	.section	.nv.info._ZN7cutlass13device_kernelINS_4gemm6kernel13GemmUniversalIN4cute5tupleIJiiiiEEENS1_10collective13CollectiveMmaINS1_35MainloopSm100TmaUmmaWarpSpecializedILi3ELi2ELi2ENS5_IJNS4_1CILi1EEESB_SB_EEEEENS5_IJNSA_ILi128EEENSA_ILi256EEENSA_ILi64EEEEEENS_6half_tENS5_IJlSB_lEEESI_SJ_NS4_8TiledMMAINS4_8MMA_AtomIJNS4_20SM100_MMA_F16BF16_SSISI_SI_fLi128ELi256ELNS4_4UMMA5MajorE0ELSO_0ELNSN_7ScaleInE0ELSP_0EEEEEENS4_6LayoutISC_NS5_IJNSA_ILi0EEEST_ST_EEEEENS5_IJNS4_10UnderscoreESW_SW_EEEEENS4_13SM90_TMA_LOADENS4_14ComposedLayoutINS4_7SwizzleILi3ELi4ELi3EEENS4_18smem_ptr_flag_bitsILi16EEENSS_INS5_IJNSA_ILi8EEESG_EEENS5_IJSG_SB_EEEEEEEvNS4_8identityESZ_S19_vS1A_EENS_8epilogue10collective18CollectiveEpilogueINS1C_23Sm100TmaWarpSpecializedILi4ELi2ELi64ELb1ELb0EEEJSH_NS5_IJNSS_ISE_SB_EENSS_ISG_SB_EEEEESI_SJ_SI_SJ_NS1C_6fusion15FusionCallbacksIS1G_NS1K_17LinearCombinationISI_fSI_fLNS_15FloatRoundStyleE2EEESH_S1J_JEEENS4_5SM1004TMEM4LOAD26SM100_TMEM_LOAD_32dp32b64xESZ_S19_NS4_39AutoVectorizingCopyWithAssumedAlignmentILi128EEENS4_14SM90_TMA_STOREES19_S1V_S1V_EEEvvEEEEvNT_6ParamsE,"",@"SHT_CUDA_INFO"
	.sectionflags	@""
	.align	4


	//----- nvinfo : EIATTR_CUDA_API_VERSION
	.align		4
        /*0000*/ 	.byte	0x04, 0x37
        /*0002*/ 	.short	(.L_31 - .L_30)
.L_30:
        /*0004*/ 	.word	0x00000082


	//----- nvinfo : EIATTR_KPARAM_INFO
	.align		4
.L_31:
        /*0008*/ 	.byte	0x04, 0x17
        /*000a*/ 	.short	(.L_33 - .L_32)
.L_32:
        /*000c*/ 	.word	0x00000000
        /*0010*/ 	.short	0x0000
        /*0012*/ 	.short	0x0000
        /*0014*/ 	.byte	0x00, 0xf0, 0x01, 0x20


	//----- nvinfo : EIATTR_AT_ENTRY_FRAGMENTS
	.align		4
.L_33:
        /*0018*/ 	.byte	0x04, 0x4f
        /*001a*/ 	.short	(.L_35 - .L_34)


	//   ....[0]....
.L_34:
        /*001c*/ 	.word	0x00000006


	//----- nvinfo : EIATTR_RESERVED_SMEM_USED
	.align		4
.L_35:
        /*0020*/ 	.byte	0x01, 0x41
	.zero		2


	//----- nvinfo : EIATTR_SPARSE_MMA_MASK
	.align		4
        /*0024*/ 	.byte	0x03, 0x50
        /*0026*/ 	.short	0x0000


	//----- nvinfo : EIATTR_TCGEN05_1CTA_USED
	.align		4
        /*0028*/ 	.byte	0x01, 0x51
	.zero		2


	//----- nvinfo : EIATTR_MAXREG_COUNT
	.align		4
        /*002c*/ 	.byte	0x03, 0x1b
        /*002e*/ 	.short	0x00ff


	//----- nvinfo : EIATTR_NUM_BARRIERS
	.align		4
        /*0030*/ 	.byte	0x02, 0x4c
        /*0032*/ 	.byte	0x07
	.zero		1


	//----- nvinfo : EIATTR_EXTERNS
	.align		4
        /*0034*/ 	.byte	0x04, 0x0f
        /*0036*/ 	.short	(.L_37 - .L_36)


	//   ....[0]....
	.align		4
.L_36:
        /*0038*/ 	.word	index@(__assertfail)


	//----- nvinfo : EIATTR_MERCURY_ISA_VERSION
	.align		4
.L_37:
        /*003c*/ 	.byte	0x03, 0x5f
        /*003e*/ 	.short	0x0101


	//----- nvinfo : EIATTR_INT_WARP_WIDE_INSTR_OFFSETS
	.align		4
        /*0040*/ 	.byte	0x04, 0x31
        /*0042*/ 	.short	(.L_39 - .L_38)


	//   ....[0]....
.L_38:
        /*0044*/ 	.word	0x00001d90


	//   ....[1]....
        /*0048*/ 	.word	0x00003630


	//   ....[2]....
        /*004c*/ 	.word	0x00003650


	//   ....[3]....
        /*0050*/ 	.word	0x00003680


	//   ....[4]....
        /*0054*/ 	.word	0x00003fc0


	//   ....[5]....
        /*0058*/ 	.word	0x00004030


	//   ....[6]....
        /*005c*/ 	.word	0x00004110


	//   ....[7]....
        /*0060*/ 	.word	0x00004190


	//   ....[8]....
        /*0064*/ 	.word	0x000042a0


	//   ....[9]....
        /*0068*/ 	.word	0x00004330


	//   ....[10]....
        /*006c*/ 	.word	0x00004510


	//   ....[11]....
        /*0070*/ 	.word	0x00004670


	//----- nvinfo : EIATTR_COOP_GROUP_MASK_REGIDS
	.align		4
.L_39:
        /*0074*/ 	.byte	0x04, 0x29
        /*0076*/ 	.short	(.L_41 - .L_40)


	//   ....[0]....
.L_40:
        /*0078*/ 	.word	0xffffffff


	//   ....[1]....
        /*007c*/ 	.word	0xffffffff


	//   ....[2]....
        /*0080*/ 	.word	0xffffffff


	//   ....[3]....
        /*0084*/ 	.word	0xffffffff


	//   ....[4]....
        /*0088*/ 	.word	0xffffffff


	//   ....[5]....
        /*008c*/ 	.word	0xffffffff


	//   ....[6]....
        /*0090*/ 	.word	0xffffffff


	//   ....[7]....
        /*0094*/ 	.word	0xffffffff


	//   ....[8]....
        /*0098*/ 	.word	0xffffffff


	//   ....[9]....
        /*009c*/ 	.word	0xffffffff


	//   ....[10]....
        /*00a0*/ 	.word	0xffffffff


	//   ....[11]....
        /*00a4*/ 	.word	0xffffffff


	//   ....[12]....
        /*00a8*/ 	.word	0xffffffff


	//----- nvinfo : EIATTR_COOP_GROUP_INSTR_OFFSETS
	.align		4
.L_41:
        /*00ac*/ 	.byte	0x04, 0x28
        /*00ae*/ 	.short	(.L_43 - .L_42)


	//   ....[0]....
.L_42:
        /*00b0*/ 	.word	0x00000090


	//   ....[1]....
        /*00b4*/ 	.word	0x000004d0


	//   ....[2]....
        /*00b8*/ 	.word	0x00000620


	//   ....[3]....
        /*00bc*/ 	.word	0x000007c0


	//   ....[4]....
        /*00c0*/ 	.word	0x000008c0


	//   ....[5]....
        /*00c4*/ 	.word	0x00000a30


	//   ....[6]....
        /*00c8*/ 	.word	0x00000b90


	//   ....[7]....
        /*00cc*/ 	.word	0x00001c70


	//   ....[8]....
        /*00d0*/ 	.word	0x000029c0


	//   ....[9]....
        /*00d4*/ 	.word	0x00002bd0


	//   ....[10]....
        /*00d8*/ 	.word	0x00002c00


	//   ....[11]....
        /*00dc*/ 	.word	0x00003510


	//   ....[12]....
        /*00e0*/ 	.word	0x00003740


	//----- nvinfo : EIATTR_VRC_CTA_INIT_COUNT
	.align		4
.L_43:
        /*00e4*/ 	.byte	0x02, 0x4a
        /*00e6*/ 	.byte	0x80
	.zero		1


	//----- nvinfo : EIATTR_SYSCALL_OFFSETS
	.align		4
        /*00e8*/ 	.byte	0x04, 0x46
        /*00ea*/ 	.short	(.L_45 - .L_44)


	//   ....[0]....
.L_44:
        /*00ec*/ 	.word	0x00005120


	//   ....[1]....
        /*00f0*/ 	.word	0x00005210


	//   ....[2]....
        /*00f4*/ 	.word	0x00005b80


	//   ....[3]....
        /*00f8*/ 	.word	0x00007040


	//   ....[4]....
        /*00fc*/ 	.word	0x00008460


	//   ....[5]....
        /*0100*/ 	.word	0x00009870


	//----- nvinfo : EIATTR_MBARRIER_INSTR_OFFSETS
	.align		4
.L_45:
        /*0104*/ 	.byte	0x04, 0x39
        /*0106*/ 	.short	(.L_47 - .L_46)


	//   ....[0]....
.L_46:
        /*0108*/ 	.word	0x000005b0
        /*010c*/ 	.word	0x000000ff
        /*0110*/ 	.word	0x00000000
        /*0114*/ 	.short	0x0100
        /*0116*/ 	.byte	0x05
	.zero		1


	//   ....[1]....
        /*0118*/ 	.word	0x000005c0
        /*011c*/ 	.word	0x000000ff
        /*0120*/ 	.word	0x00000018
        /*0124*/ 	.short	0x0100
        /*0126*/ 	.byte	0x05
	.zero		1


	//   ....[2]....
        /*0128*/ 	.word	0x000005d0
        /*012c*/ 	.word	0x000000ff
        /*0130*/ 	.word	0x00000008
        /*0134*/ 	.short	0x0100
        /*0136*/ 	.byte	0x05
	.zero		1


	//   ....[3]....
        /*0138*/ 	.word	0x000005e0
        /*013c*/ 	.word	0x000000ff
        /*0140*/ 	.word	0x00000020
        /*0144*/ 	.short	0x0100
        /*0146*/ 	.byte	0x05
	.zero		1


	//   ....[4]....
        /*0148*/ 	.word	0x000005f0
        /*014c*/ 	.word	0x000000ff
        /*0150*/ 	.word	0x00000010
        /*0154*/ 	.short	0x0100
        /*0156*/ 	.byte	0x05
	.zero		1


	//   ....[5]....
        /*0158*/ 	.word	0x00000600
        /*015c*/ 	.word	0x000000ff
        /*0160*/ 	.word	0x00000028
        /*0164*/ 	.short	0x0100
        /*0166*/ 	.byte	0x05
	.zero		1


	//   ....[6]....
        /*0168*/ 	.word	0x00000730
        /*016c*/ 	.word	0x000000ff
        /*0170*/ 	.word	0x00000030
        /*0174*/ 	.short	0x0100
        /*0176*/ 	.byte	0x07
	.zero		1


	//   ....[7]....
        /*0178*/ 	.word	0x00000740
        /*017c*/ 	.word	0x000000ff
        /*0180*/ 	.word	0x00000050
        /*0184*/ 	.short	0x0100
        /*0186*/ 	.byte	0x07
	.zero		1


	//   ....[8]....
        /*0188*/ 	.word	0x00000750
        /*018c*/ 	.word	0x000000ff
        /*0190*/ 	.word	0x00000038
        /*0194*/ 	.short	0x0100
        /*0196*/ 	.byte	0x07
	.zero		1


	//   ....[9]....
        /*0198*/ 	.word	0x00000760
        /*019c*/ 	.word	0x000000ff
        /*01a0*/ 	.word	0x00000058
        /*01a4*/ 	.short	0x0100
        /*01a6*/ 	.byte	0x07
	.zero		1


	//   ....[10]....
        /*01a8*/ 	.word	0x00000770
        /*01ac*/ 	.word	0x000000ff
        /*01b0*/ 	.word	0x00000040
        /*01b4*/ 	.short	0x0100
        /*01b6*/ 	.byte	0x07
	.zero		1


	//   ....[11]....
        /*01b8*/ 	.word	0x00000780
        /*01bc*/ 	.word	0x000000ff
        /*01c0*/ 	.word	0x00000060
        /*01c4*/ 	.short	0x0100
        /*01c6*/ 	.byte	0x07
	.zero		1


	//   ....[12]....
        /*01c8*/ 	.word	0x00000790
        /*01cc*/ 	.word	0x000000ff
        /*01d0*/ 	.word	0x00000048
        /*01d4*/ 	.short	0x0100
        /*01d6*/ 	.byte	0x07
	.zero		1


	//   ....[13]....
        /*01d8*/ 	.word	0x000007a0
        /*01dc*/ 	.word	0x000000ff
        /*01e0*/ 	.word	0x00000068
        /*01e4*/ 	.short	0x0100
        /*01e6*/ 	.byte	0x07
	.zero		1


	//   ....[14]....
        /*01e8*/ 	.word	0x00000890
        /*01ec*/ 	.word	0x000000ff
        /*01f0*/ 	.word	0x00000070
        /*01f4*/ 	.short	0x0100
        /*01f6*/ 	.byte	0x05
	.zero		1


	//   ....[15]....
        /*01f8*/ 	.word	0x000008a0
        /*01fc*/ 	.word	0x000000ff
        /*0200*/ 	.word	0x00000078
        /*0204*/ 	.short	0x0100
        /*0206*/ 	.byte	0x05
	.zero		1


	//   ....[16]....
        /*0208*/ 	.word	0x000009e0
        /*020c*/ 	.word	0x000000ff
        /*0210*/ 	.word	0x00000080
        /*0214*/ 	.short	0x0100
        /*0216*/ 	.byte	0x05
	.zero		1


	//   ....[17]....
        /*0218*/ 	.word	0x000009f0
        /*021c*/ 	.word	0x000000ff
        /*0220*/ 	.word	0x00000090
        /*0224*/ 	.short	0x0100
        /*0226*/ 	.byte	0x05
	.zero		1


	//   ....[18]....
        /*0228*/ 	.word	0x00000a00
        /*022c*/ 	.word	0x000000ff
        /*0230*/ 	.word	0x00000088
        /*0234*/ 	.short	0x0100
        /*0236*/ 	.byte	0x05
	.zero		1


	//   ....[19]....
        /*0238*/ 	.word	0x00000a10
        /*023c*/ 	.word	0x000000ff
        /*0240*/ 	.word	0x00000098
        /*0244*/ 	.short	0x0100
        /*0246*/ 	.byte	0x05
	.zero		1


	//   ....[20]....
        /*0248*/ 	.word	0x00000b40
        /*024c*/ 	.word	0x000000ff
        /*0250*/ 	.word	0x000000a0
        /*0254*/ 	.short	0x0100
        /*0256*/ 	.byte	0x07
	.zero		1


	//   ....[21]....
        /*0258*/ 	.word	0x00000b50
        /*025c*/ 	.word	0x000000ff
        /*0260*/ 	.word	0x000000b0
        /*0264*/ 	.short	0x0100
        /*0266*/ 	.byte	0x07
	.zero		1


	//   ....[22]....
        /*0268*/ 	.word	0x00000b60
        /*026c*/ 	.word	0x000000ff
        /*0270*/ 	.word	0x000000a8
        /*0274*/ 	.short	0x0100
        /*0276*/ 	.byte	0x07
	.zero		1


	//   ....[23]....
        /*0278*/ 	.word	0x00000b70
        /*027c*/ 	.word	0x000000ff
        /*0280*/ 	.word	0x000000b8
        /*0284*/ 	.short	0x0100
        /*0286*/ 	.byte	0x07
	.zero		1


	//   ....[24]....
        /*0288*/ 	.word	0x00000c60
        /*028c*/ 	.word	0x000000ff
        /*0290*/ 	.word	0x000000c0
        /*0294*/ 	.short	0x0100
        /*0296*/ 	.byte	0x05
	.zero		1


	//   ....[25]....
        /*0298*/ 	.word	0x00000c70
        /*029c*/ 	.word	0x000000ff
        /*02a0*/ 	.word	0x000000d0
        /*02a4*/ 	.short	0x0100
        /*02a6*/ 	.byte	0x05
	.zero		1


	//   ....[26]....
        /*02a8*/ 	.word	0x00000c80
        /*02ac*/ 	.word	0x000000ff
        /*02b0*/ 	.word	0x000000c8
        /*02b4*/ 	.short	0x0100
        /*02b6*/ 	.byte	0x05
	.zero		1


	//   ....[27]....
        /*02b8*/ 	.word	0x00000c90
        /*02bc*/ 	.word	0x000000ff
        /*02c0*/ 	.word	0x000000d8
        /*02c4*/ 	.short	0x0100
        /*02c6*/ 	.byte	0x05
	.zero		1


	//   ....[28]....
        /*02c8*/ 	.word	0x00001570
        /*02cc*/ 	.word	0x00000003
        /*02d0*/ 	.word	0x000000d0
        /*02d4*/ 	.short	0x010a
        /*02d6*/ 	.byte	0xff
	.zero		1


	//   ....[29]....
        /*02d8*/ 	.word	0x000015a0
        /*02dc*/ 	.word	0x00000003
        /*02e0*/ 	.word	0x000000c0
        /*02e4*/ 	.short	0x0101
        /*02e6*/ 	.byte	0xff
	.zero		1


	//   ....[30]....
        /*02e8*/ 	.word	0x00001670
        /*02ec*/ 	.word	0x000000ff
        /*02f0*/ 	.word	0x00000018
        /*02f4*/ 	.short	0x010a
        /*02f6*/ 	.byte	0x08
	.zero		1


	//   ....[31]....
        /*02f8*/ 	.word	0x00001710
        /*02fc*/ 	.word	0x000000ff
        /*0300*/ 	.word	0x00000018
        /*0304*/ 	.short	0x010a
        /*0306*/ 	.byte	0x21
	.zero		1


	//   ....[32]....
        /*0308*/ 	.word	0x00001860
        /*030c*/ 	.word	0x000000ff
        /*0310*/ 	.word	0x00000018
        /*0314*/ 	.short	0x010a
        /*0316*/ 	.byte	0x08
	.zero		1


	//   ....[33]....
        /*0318*/ 	.word	0x00001970
        /*031c*/ 	.word	0x000000ff
        /*0320*/ 	.word	0x00000078
        /*0324*/ 	.short	0x0101
        /*0326*/ 	.byte	0x04
	.zero		1


	//   ....[34]....
        /*0328*/ 	.word	0x00001990
        /*032c*/ 	.word	0x000000ff
        /*0330*/ 	.word	0x00000018
        /*0334*/ 	.short	0x010a
        /*0336*/ 	.byte	0x08
	.zero		1


	//   ....[35]....
        /*0338*/ 	.word	0x00001a10
        /*033c*/ 	.word	0x000000ff
        /*0340*/ 	.word	0x00000018
        /*0344*/ 	.short	0x010a
        /*0346*/ 	.byte	0x11
	.zero		1


	//   ....[36]....
        /*0348*/ 	.word	0x00001b60
        /*034c*/ 	.word	0x000000ff
        /*0350*/ 	.word	0x00000018
        /*0354*/ 	.short	0x010a
        /*0356*/ 	.byte	0x08
	.zero		1


	//   ....[37]....
        /*0358*/ 	.word	0x00001ca0
        /*035c*/ 	.word	0x00000002
        /*0360*/ 	.word	0x00000080
        /*0364*/ 	.short	0x010a
        /*0366*/ 	.byte	0xff
	.zero		1


	//   ....[38]....
        /*0368*/ 	.word	0x00001d60
        /*036c*/ 	.word	0x00000002
        /*0370*/ 	.word	0x00000000
        /*0374*/ 	.short	0x0101
        /*0376*/ 	.byte	0xff
	.zero		1


	//   ....[39]....
        /*0378*/ 	.word	0x000022c0
        /*037c*/ 	.word	0x000000ff
        /*0380*/ 	.word	0x00000000
        /*0384*/ 	.short	0x010a
        /*0386*/ 	.byte	0x05
	.zero		1


	//   ....[40]....
        /*0388*/ 	.word	0x00002350
        /*038c*/ 	.word	0x000000ff
        /*0390*/ 	.word	0x00000000
        /*0394*/ 	.short	0x010a
        /*0396*/ 	.byte	0x05
	.zero		1


	//   ....[41]....
        /*0398*/ 	.word	0x000023f0
        /*039c*/ 	.word	0x00000000
        /*03a0*/ 	.word	0x00000000
        /*03a4*/ 	.short	0x010a
        /*03a6*/ 	.byte	0xff
	.zero		1


	//   ....[42]....
        /*03a8*/ 	.word	0x00002510
        /*03ac*/ 	.word	0x00000000
        /*03b0*/ 	.word	0x000000c0
        /*03b4*/ 	.short	0x010a
        /*03b6*/ 	.byte	0xff
	.zero		1


	//   ....[43]....
        /*03b8*/ 	.word	0x00002570
        /*03bc*/ 	.word	0x00000004
        /*03c0*/ 	.word	0x00000000
        /*03c4*/ 	.short	0x0101
        /*03c6*/ 	.byte	0xff
	.zero		1


	//   ....[44]....
        /*03c8*/ 	.word	0x00002590
        /*03cc*/ 	.word	0x000000ff
        /*03d0*/ 	.word	0x00000090
        /*03d4*/ 	.short	0x010a
        /*03d6*/ 	.byte	0x05
	.zero		1


	//   ....[45]....
        /*03d8*/ 	.word	0x000026b0
        /*03dc*/ 	.word	0x00000000
        /*03e0*/ 	.word	0x00000080
        /*03e4*/ 	.short	0x010a
        /*03e6*/ 	.byte	0xff
	.zero		1


	//   ....[46]....
        /*03e8*/ 	.word	0x000027c0
        /*03ec*/ 	.word	0x00000000
        /*03f0*/ 	.word	0x00000000
        /*03f4*/ 	.short	0x0101
        /*03f6*/ 	.byte	0xff
	.zero		1


	//   ....[47]....
        /*03f8*/ 	.word	0x00002850
        /*03fc*/ 	.word	0x000000ff
        /*0400*/ 	.word	0x00000090
        /*0404*/ 	.short	0x0106
        /*0406*/ 	.byte	0x05
	.zero		1


	//   ....[48]....
        /*0408*/ 	.word	0x00002870
        /*040c*/ 	.word	0x000000ff
        /*0410*/ 	.word	0x00000090
        /*0414*/ 	.short	0x010a
        /*0416*/ 	.byte	0x05
	.zero		1


	//   ....[49]....
        /*0418*/ 	.word	0x00002900
        /*041c*/ 	.word	0x000000ff
        /*0420*/ 	.word	0x00000090
        /*0424*/ 	.short	0x0106
        /*0426*/ 	.byte	0x04
	.zero		1


	//   ....[50]....
        /*0428*/ 	.word	0x00002940
        /*042c*/ 	.word	0x00000000
        /*0430*/ 	.word	0x00000090
        /*0434*/ 	.short	0x010a
        /*0436*/ 	.byte	0xff
	.zero		1


	//   ....[51]....
        /*0438*/ 	.word	0x00002e80
        /*043c*/ 	.word	0x00000000
        /*0440*/ 	.word	0x00000080
        /*0444*/ 	.short	0x010a
        /*0446*/ 	.byte	0xff
	.zero		1


	//   ....[52]....
        /*0448*/ 	.word	0x00002f90
        /*044c*/ 	.word	0x00000003
        /*0450*/ 	.word	0x00000000
        /*0454*/ 	.short	0x0101
        /*0456*/ 	.byte	0xff
	.zero		1


	//   ....[53]....
        /*0458*/ 	.word	0x00002fa0
        /*045c*/ 	.word	0x000000ff
        /*0460*/ 	.word	0x00000000
        /*0464*/ 	.short	0x010a
        /*0466*/ 	.byte	0x06
	.zero		1


	//   ....[54]....
        /*0468*/ 	.word	0x00002fc0
        /*046c*/ 	.word	0x000000ff
        /*0470*/ 	.word	0x000000b0
        /*0474*/ 	.short	0x010a
        /*0476*/ 	.byte	0x07
	.zero		1


	//   ....[55]....
        /*0478*/ 	.word	0x00003090
        /*047c*/ 	.word	0x000000ff
        /*0480*/ 	.word	0x00000000
        /*0484*/ 	.short	0x010a
        /*0486*/ 	.byte	0x06
	.zero		1


	//   ....[56]....
        /*0488*/ 	.word	0x000031c0
        /*048c*/ 	.word	0x000000ff
        /*0490*/ 	.word	0x00000000
        /*0494*/ 	.short	0x010a
        /*0496*/ 	.byte	0x1a
	.zero		1


	//   ....[57]....
        /*0498*/ 	.word	0x00003460
        /*049c*/ 	.word	0x000000ff
        /*04a0*/ 	.word	0x00000000
        /*04a4*/ 	.short	0x010a
        /*04a6*/ 	.byte	0x06
	.zero		1


	//   ....[58]....
        /*04a8*/ 	.word	0x000034f0
        /*04ac*/ 	.word	0x000000ff
        /*04b0*/ 	.word	0x00000000
        /*04b4*/ 	.short	0x010a
        /*04b6*/ 	.byte	0x07
	.zero		1


	//   ....[59]....
        /*04b8*/ 	.word	0x00003970
        /*04bc*/ 	.word	0x00000000
        /*04c0*/ 	.word	0x00000080
        /*04c4*/ 	.short	0x010a
        /*04c6*/ 	.byte	0xff
	.zero		1


	//   ....[60]....
        /*04c8*/ 	.word	0x00003a30
        /*04cc*/ 	.word	0x00000000
        /*04d0*/ 	.word	0x00000000
        /*04d4*/ 	.short	0x0101
        /*04d6*/ 	.byte	0xff
	.zero		1


	//   ....[61]....
        /*04d8*/ 	.word	0x00003d50
        /*04dc*/ 	.word	0x000000ff
        /*04e0*/ 	.word	0x00000078
        /*04e4*/ 	.short	0x010a
        /*04e6*/ 	.byte	0x07
	.zero		1


	//   ....[62]....
        /*04e8*/ 	.word	0x00003f40
        /*04ec*/ 	.word	0x000000ff
        /*04f0*/ 	.word	0x00000050
        /*04f4*/ 	.short	0x010a
        /*04f6*/ 	.byte	0x07
	.zero		1


	//   ....[63]....
        /*04f8*/ 	.word	0x000040b0
        /*04fc*/ 	.word	0x000000ff
        /*0500*/ 	.word	0x00000030
        /*0504*/ 	.short	0x010b
        /*0506*/ 	.byte	0x07
	.zero		1


	//   ....[64]....
        /*0508*/ 	.word	0x000040c0
        /*050c*/ 	.word	0x000000ff
        /*0510*/ 	.word	0x00000000
        /*0514*/ 	.short	0x0101
        /*0516*/ 	.byte	0x08
	.zero		1


	//   ....[65]....
        /*0518*/ 	.word	0x000040e0
        /*051c*/ 	.word	0x000000ff
        /*0520*/ 	.word	0x00000058
        /*0524*/ 	.short	0x010a
        /*0526*/ 	.byte	0x07
	.zero		1


	//   ....[66]....
        /*0528*/ 	.word	0x00004240
        /*052c*/ 	.word	0x000000ff
        /*0530*/ 	.word	0x00000038
        /*0534*/ 	.short	0x010b
        /*0536*/ 	.byte	0x07
	.zero		1


	//   ....[67]....
        /*0538*/ 	.word	0x00004250
        /*053c*/ 	.word	0x000000ff
        /*0540*/ 	.word	0x00000000
        /*0544*/ 	.short	0x0101
        /*0546*/ 	.byte	0x08
	.zero		1


	//   ....[68]....
        /*0548*/ 	.word	0x00004260
        /*054c*/ 	.word	0x000000ff
        /*0550*/ 	.word	0x00000060
        /*0554*/ 	.short	0x010a
        /*0556*/ 	.byte	0x07
	.zero		1


	//   ....[69]....
        /*0558*/ 	.word	0x00004400
        /*055c*/ 	.word	0x000000ff
        /*0560*/ 	.word	0x00000040
        /*0564*/ 	.short	0x010b
        /*0566*/ 	.byte	0x07
	.zero		1


	//   ....[70]....
        /*0568*/ 	.word	0x00004470
        /*056c*/ 	.word	0x000000ff
        /*0570*/ 	.word	0x00000000
        /*0574*/ 	.short	0x0101
        /*0576*/ 	.byte	0x08
	.zero		1


	//   ....[71]....
        /*0578*/ 	.word	0x000044a0
        /*057c*/ 	.word	0x000000ff
        /*0580*/ 	.word	0x00000068
        /*0584*/ 	.short	0x010a
        /*0586*/ 	.byte	0x07
	.zero		1


	//   ....[72]....
        /*0588*/ 	.word	0x000046b0
        /*058c*/ 	.word	0x000000ff
        /*0590*/ 	.word	0x00000048
        /*0594*/ 	.short	0x010b
        /*0596*/ 	.byte	0x07
	.zero		1


	//   ....[73]....
        /*0598*/ 	.word	0x000046d0
        /*059c*/ 	.word	0x000000ff
        /*05a0*/ 	.word	0x00000000
        /*05a4*/ 	.short	0x0101
        /*05a6*/ 	.byte	0x0d
	.zero		1


	//   ....[74]....
        /*05a8*/ 	.word	0x00004700
        /*05ac*/ 	.word	0x000000ff
        /*05b0*/ 	.word	0x00000050
        /*05b4*/ 	.short	0x010a
        /*05b6*/ 	.byte	0x07
	.zero		1


	//   ....[75]....
        /*05b8*/ 	.word	0x00004720
        /*05bc*/ 	.word	0x000000ff
        /*05c0*/ 	.word	0x00000058
        /*05c4*/ 	.short	0x010a
        /*05c6*/ 	.byte	0x07
	.zero		1


	//   ....[76]....
        /*05c8*/ 	.word	0x00004740
        /*05cc*/ 	.word	0x000000ff
        /*05d0*/ 	.word	0x00000060
        /*05d4*/ 	.short	0x010a
        /*05d6*/ 	.byte	0x07
	.zero		1


	//   ....[77]....
        /*05d8*/ 	.word	0x00004780
        /*05dc*/ 	.word	0x00000000
        /*05e0*/ 	.word	0x00000068
        /*05e4*/ 	.short	0x010a
        /*05e6*/ 	.byte	0xff
	.zero		1


	//   ....[78]....
        /*05e8*/ 	.word	0x00004ae0
        /*05ec*/ 	.word	0x00000000
        /*05f0*/ 	.word	0x00000080
        /*05f4*/ 	.short	0x010a
        /*05f6*/ 	.byte	0xff
	.zero		1


	//   ....[79]....
        /*05f8*/ 	.word	0x00004bf0
        /*05fc*/ 	.word	0x00000000
        /*0600*/ 	.word	0x00000000
        /*0604*/ 	.short	0x0101
        /*0606*/ 	.byte	0xff
	.zero		1


	//   ....[80]....
        /*0608*/ 	.word	0x000056a0
        /*060c*/ 	.word	0x000000ff
        /*0610*/ 	.word	0x00000030
        /*0614*/ 	.short	0x010a
        /*0616*/ 	.byte	0x30
	.zero		1


	//   ....[81]....
        /*0618*/ 	.word	0x00005760
        /*061c*/ 	.word	0x00000057
        /*0620*/ 	.word	0x000000a0
        /*0624*/ 	.short	0x010a
        /*0626*/ 	.byte	0xff
	.zero		1


	//   ....[82]....
        /*0628*/ 	.word	0x00005890
        /*062c*/ 	.word	0x000000ff
        /*0630*/ 	.word	0x00000030
        /*0634*/ 	.short	0x010a
        /*0636*/ 	.byte	0x30
	.zero		1


	//   ....[83]....
        /*0638*/ 	.word	0x00005a60
        /*063c*/ 	.word	0x00000057
        /*0640*/ 	.word	0x000000a0
        /*0644*/ 	.short	0x010a
        /*0646*/ 	.byte	0xff
	.zero		1


	//   ....[84]....
        /*0648*/ 	.word	0x00006ce0
        /*064c*/ 	.word	0x00000000
        /*0650*/ 	.word	0x00000000
        /*0654*/ 	.short	0x0101
        /*0656*/ 	.byte	0xff
	.zero		1


	//   ....[85]....
        /*0658*/ 	.word	0x00006cf0
        /*065c*/ 	.word	0x00000003
        /*0660*/ 	.word	0x00000030
        /*0664*/ 	.short	0x010a
        /*0666*/ 	.byte	0xff
	.zero		1


	//   ....[86]....
        /*0668*/ 	.word	0x00006dd0
        /*066c*/ 	.word	0x00000003
        /*0670*/ 	.word	0x00000030
        /*0674*/ 	.short	0x010a
        /*0676*/ 	.byte	0xff
	.zero		1


	//   ....[87]....
        /*0678*/ 	.word	0x00008100
        /*067c*/ 	.word	0x00000055
        /*0680*/ 	.word	0x00000000
        /*0684*/ 	.short	0x0101
        /*0686*/ 	.byte	0xff
	.zero		1


	//   ....[88]....
        /*0688*/ 	.word	0x00008120
        /*068c*/ 	.word	0x00000000
        /*0690*/ 	.word	0x00000030
        /*0694*/ 	.short	0x010a
        /*0696*/ 	.byte	0xff
	.zero		1


	//   ....[89]....
        /*0698*/ 	.word	0x000081f0
        /*069c*/ 	.word	0x00000000
        /*06a0*/ 	.word	0x00000030
        /*06a4*/ 	.short	0x010a
        /*06a6*/ 	.byte	0xff
	.zero		1


	//   ....[90]....
        /*06a8*/ 	.word	0x00009520
        /*06ac*/ 	.word	0x00000054
        /*06b0*/ 	.word	0x00000000
        /*06b4*/ 	.short	0x0101
        /*06b6*/ 	.byte	0xff
	.zero		1


	//   ....[91]....
        /*06b8*/ 	.word	0x00009540
        /*06bc*/ 	.word	0x00000003
        /*06c0*/ 	.word	0x00000030
        /*06c4*/ 	.short	0x010a
        /*06c6*/ 	.byte	0xff
	.zero		1


	//   ....[92]....
        /*06c8*/ 	.word	0x00009610
        /*06cc*/ 	.word	0x00000003
        /*06d0*/ 	.word	0x00000030
        /*06d4*/ 	.short	0x010a
        /*06d6*/ 	.byte	0xff
	.zero		1


	//   ....[93]....
        /*06d8*/ 	.word	0x000099d0
        /*06dc*/ 	.word	0x000000ff
        /*06e0*/ 	.word	0x00000000
        /*06e4*/ 	.short	0x0101
        /*06e6*/ 	.byte	0x05
	.zero		1


	//   ....[94]....
        /*06e8*/ 	.word	0x0000a990
        /*06ec*/ 	.word	0x00000000
        /*06f0*/ 	.word	0x00000000
        /*06f4*/ 	.short	0x0101
        /*06f6*/ 	.byte	0xff
	.zero		1


	//   ....[95]....
        /*06f8*/ 	.word	0x0000ac00
        /*06fc*/ 	.word	0x000000ff
        /*0700*/ 	.word	0x00000000
        /*0704*/ 	.short	0x0101
        /*0706*/ 	.byte	0x04
	.zero		1


	//   ....[96]....
        /*0708*/ 	.word	0x0000ac20
        /*070c*/ 	.word	0x00000003
        /*0710*/ 	.word	0x000000d0
        /*0714*/ 	.short	0x010a
        /*0716*/ 	.byte	0xff
	.zero		1


	//   ....[97]....
        /*0718*/ 	.word	0x0000ac80
        /*071c*/ 	.word	0x00000002
        /*0720*/ 	.word	0x00000018
        /*0724*/ 	.short	0x010a
        /*0726*/ 	.byte	0xff
	.zero		1


	//   ....[98]....
        /*0728*/ 	.word	0x0000ace0
        /*072c*/ 	.word	0x00000002
        /*0730*/ 	.word	0x00000018
        /*0734*/ 	.short	0x010a
        /*0736*/ 	.byte	0xff
	.zero		1


	//   ....[99]....
        /*0738*/ 	.word	0x0000ad30
        /*073c*/ 	.word	0x00000002
        /*0740*/ 	.word	0x00000080
        /*0744*/ 	.short	0x010a
        /*0746*/ 	.byte	0xff
	.zero		1


	//   ....[100]....
        /*0748*/ 	.word	0x0000ad90
        /*074c*/ 	.word	0x00000000
        /*0750*/ 	.word	0x00000000
        /*0754*/ 	.short	0x010a
        /*0756*/ 	.byte	0xff
	.zero		1


	//   ....[101]....
        /*0758*/ 	.word	0x0000adf0
        /*075c*/ 	.word	0x00000000
        /*0760*/ 	.word	0x00000000
        /*0764*/ 	.short	0x010a
        /*0766*/ 	.byte	0xff
	.zero		1


	//   ....[102]....
        /*0768*/ 	.word	0x0000ae40
        /*076c*/ 	.word	0x00000000
        /*0770*/ 	.word	0x000000c0
        /*0774*/ 	.short	0x010a
        /*0776*/ 	.byte	0xff
	.zero		1


	//   ....[103]....
        /*0778*/ 	.word	0x0000aea0
        /*077c*/ 	.word	0x00000000
        /*0780*/ 	.word	0x00000090
        /*0784*/ 	.short	0x010a
        /*0786*/ 	.byte	0xff
	.zero		1


	//   ....[104]....
        /*0788*/ 	.word	0x0000aef0
        /*078c*/ 	.word	0x00000000
        /*0790*/ 	.word	0x00000080
        /*0794*/ 	.short	0x010a
        /*0796*/ 	.byte	0xff
	.zero		1


	//   ....[105]....
        /*0798*/ 	.word	0x0000af50
        /*079c*/ 	.word	0x00000000
        /*07a0*/ 	.word	0x00000090
        /*07a4*/ 	.short	0x010a
        /*07a6*/ 	.byte	0xff
	.zero		1


	//   ....[106]....
        /*07a8*/ 	.word	0x0000afa0
        /*07ac*/ 	.word	0x00000000
        /*07b0*/ 	.word	0x00000080
        /*07b4*/ 	.short	0x010a
        /*07b6*/ 	.byte	0xff
	.zero		1


	//   ....[107]....
        /*07b8*/ 	.word	0x0000b000
        /*07bc*/ 	.word	0x00000003
        /*07c0*/ 	.word	0x000000b0
        /*07c4*/ 	.short	0x010a
        /*07c6*/ 	.byte	0xff
	.zero		1


	//   ....[108]....
        /*07c8*/ 	.word	0x0000b060
        /*07cc*/ 	.word	0x00000000
        /*07d0*/ 	.word	0x00000000
        /*07d4*/ 	.short	0x010a
        /*07d6*/ 	.byte	0xff
	.zero		1


	//   ....[109]....
        /*07d8*/ 	.word	0x0000b0c0
        /*07dc*/ 	.word	0x00000000
        /*07e0*/ 	.word	0x00000000
        /*07e4*/ 	.short	0x010a
        /*07e6*/ 	.byte	0xff
	.zero		1


	//   ....[110]....
        /*07e8*/ 	.word	0x0000b120
        /*07ec*/ 	.word	0x00000000
        /*07f0*/ 	.word	0x00000000
        /*07f4*/ 	.short	0x010a
        /*07f6*/ 	.byte	0xff
	.zero		1


	//   ....[111]....
        /*07f8*/ 	.word	0x0000b170
        /*07fc*/ 	.word	0x00000000
        /*0800*/ 	.word	0x00000080
        /*0804*/ 	.short	0x010a
        /*0806*/ 	.byte	0xff
	.zero		1


	//   ....[112]....
        /*0808*/ 	.word	0x0000b1d0
        /*080c*/ 	.word	0x00000000
        /*0810*/ 	.word	0x00000078
        /*0814*/ 	.short	0x010a
        /*0816*/ 	.byte	0xff
	.zero		1


	//   ....[113]....
        /*0818*/ 	.word	0x0000b230
        /*081c*/ 	.word	0x00000003
        /*0820*/ 	.word	0x00000050
        /*0824*/ 	.short	0x010a
        /*0826*/ 	.byte	0xff
	.zero		1


	//   ....[114]....
        /*0828*/ 	.word	0x0000b290
        /*082c*/ 	.word	0x00000003
        /*0830*/ 	.word	0x00000058
        /*0834*/ 	.short	0x010a
        /*0836*/ 	.byte	0xff
	.zero		1


	//   ....[115]....
        /*0838*/ 	.word	0x0000b2f0
        /*083c*/ 	.word	0x00000003
        /*0840*/ 	.word	0x00000060
        /*0844*/ 	.short	0x010a
        /*0846*/ 	.byte	0xff
	.zero		1


	//   ....[116]....
        /*0848*/ 	.word	0x0000b350
        /*084c*/ 	.word	0x00000003
        /*0850*/ 	.word	0x00000068
        /*0854*/ 	.short	0x010a
        /*0856*/ 	.byte	0xff
	.zero		1


	//   ....[117]....
        /*0858*/ 	.word	0x0000b3b0
        /*085c*/ 	.word	0x00000000
        /*0860*/ 	.word	0x00000050
        /*0864*/ 	.short	0x010a
        /*0866*/ 	.byte	0xff
	.zero		1


	//   ....[118]....
        /*0868*/ 	.word	0x0000b410
        /*086c*/ 	.word	0x00000000
        /*0870*/ 	.word	0x00000058
        /*0874*/ 	.short	0x010a
        /*0876*/ 	.byte	0xff
	.zero		1


	//   ....[119]....
        /*0878*/ 	.word	0x0000b470
        /*087c*/ 	.word	0x00000000
        /*0880*/ 	.word	0x00000060
        /*0884*/ 	.short	0x010a
        /*0886*/ 	.byte	0xff
	.zero		1


	//   ....[120]....
        /*0888*/ 	.word	0x0000b4c0
        /*088c*/ 	.word	0x00000000
        /*0890*/ 	.word	0x00000080
        /*0894*/ 	.short	0x010a
        /*0896*/ 	.byte	0xff
	.zero		1


	//   ....[121]....
        /*0898*/ 	.word	0x0000b520
        /*089c*/ 	.word	0x00000003
        /*08a0*/ 	.word	0x00000030
        /*08a4*/ 	.short	0x010a
        /*08a6*/ 	.byte	0xff
	.zero		1


	//   ....[122]....
        /*08a8*/ 	.word	0x0000b570
        /*08ac*/ 	.word	0x00000057
        /*08b0*/ 	.word	0x000000a0
        /*08b4*/ 	.short	0x010a
        /*08b6*/ 	.byte	0xff
	.zero		1


	//   ....[123]....
        /*08b8*/ 	.word	0x0000b5c0
        /*08bc*/ 	.word	0x00000003
        /*08c0*/ 	.word	0x00000030
        /*08c4*/ 	.short	0x010a
        /*08c6*/ 	.byte	0xff
	.zero		1


	//   ....[124]....
        /*08c8*/ 	.word	0x0000b610
        /*08cc*/ 	.word	0x00000000
        /*08d0*/ 	.word	0x00000030
        /*08d4*/ 	.short	0x010a
        /*08d6*/ 	.byte	0xff
	.zero		1


	//   ....[125]....
        /*08d8*/ 	.word	0x0000b660
        /*08dc*/ 	.word	0x00000003
        /*08e0*/ 	.word	0x00000030
        /*08e4*/ 	.short	0x010a
        /*08e6*/ 	.byte	0xff
	.zero		1


	//----- nvinfo : EIATTR_NUM_MBARRIERS
	.align		4
.L_47:
        /*08e8*/ 	.byte	0x03, 0x38
        /*08ea*/ 	.short	0x001c


	//----- nvinfo : EIATTR_EXIT_INSTR_OFFSETS
	.align		4
        /*08ec*/ 	.byte	0x04, 0x1c
        /*08ee*/ 	.short	(.L_49 - .L_48)


	//   ....[0]....
.L_48:
        /*08f0*/ 	.word	0x00002420


	//   ....[1]....
        /*08f4*/ 	.word	0x00002910


	//   ....[2]....
        /*08f8*/ 	.word	0x00002970


	//   ....[3]....
        /*08fc*/ 	.word	0x00003750


	//   ....[4]....
        /*0900*/ 	.word	0x000047b0


	//   ....[5]....
        /*0904*/ 	.word	0x000047f0


	//   ....[6]....
        /*0908*/ 	.word	0x0000aaf0


	//   ....[7]....
        /*090c*/ 	.word	0x0000ab70


	//   ....[8]....
        /*0910*/ 	.word	0x0000aba0


	//   ....[9]....
        /*0914*/ 	.word	0x0000ac10


	//----- nvinfo : EIATTR_MAX_THREADS
	.align		4
.L_49:
        /*0918*/ 	.byte	0x04, 0x05
        /*091a*/ 	.short	(.L_51 - .L_50)
.L_50:
        /*091c*/ 	.word	0x00000100
        /*0920*/ 	.word	0x00000001
        /*0924*/ 	.word	0x00000001


	//----- nvinfo : EIATTR_CRS_STACK_SIZE
	.align		4
.L_51:
        /*0928*/ 	.byte	0x04, 0x1e
        /*092a*/ 	.short	(.L_53 - .L_52)
.L_52:
        /*092c*/ 	.word	0x00000000


	//----- nvinfo : EIATTR_CBANK_PARAM_SIZE
	.align		4
.L_53:
        /*0930*/ 	.byte	0x03, 0x19
        /*0932*/ 	.short	0x0800


	//----- nvinfo : EIATTR_PARAM_CBANK
	.align		4
        /*0934*/ 	.byte	0x04, 0x0a
        /*0936*/ 	.short	(.L_55 - .L_54)
	.align		4
.L_54:
        /*0938*/ 	.word	index@(.nv.constant0._ZN7cutlass13device_kernelINS_4gemm6kernel13GemmUniversalIN4cute5tupleIJiiiiEEENS1_10collective13CollectiveMmaINS1_35MainloopSm100TmaUmmaWarpSpecializedILi3ELi2ELi2ENS5_IJNS4_1CILi1EEESB_SB_EEEEENS5_IJNSA_ILi128EEENSA_ILi256EEENSA_ILi64EEEEEENS_6half_tENS5_IJlSB_lEEESI_SJ_NS4_8TiledMMAINS4_8MMA_AtomIJNS4_20SM100_MMA_F16BF16_SSISI_SI_fLi128ELi256ELNS4_4UMMA5MajorE0ELSO_0ELNSN_7ScaleInE0ELSP_0EEEEEENS4_6LayoutISC_NS5_IJNSA_ILi0EEEST_ST_EEEEENS5_IJNS4_10UnderscoreESW_SW_EEEEENS4_13SM90_TMA_LOADENS4_14ComposedLayoutINS4_7SwizzleILi3ELi4ELi3EEENS4_18smem_ptr_flag_bitsILi16EEENSS_INS5_IJNSA_ILi8EEESG_EEENS5_IJSG_SB_EEEEEEEvNS4_8identityESZ_S19_vS1A_EENS_8epilogue10collective18CollectiveEpilogueINS1C_23Sm100TmaWarpSpecializedILi4ELi2ELi64ELb1ELb0EEEJSH_NS5_IJNSS_ISE_SB_EENSS_ISG_SB_EEEEESI_SJ_SI_SJ_NS1C_6fusion15FusionCallbacksIS1G_NS1K_17LinearCombinationISI_fSI_fLNS_15FloatRoundStyleE2EEESH_S1J_JEEENS4_5SM1004TMEM4LOAD26SM100_TMEM_LOAD_32dp32b64xESZ_S19_NS4_39AutoVectorizingCopyWithAssumedAlignmentILi128EEENS4_14SM90_TMA_STOREES19_S1V_S1V_EEEvvEEEEvNT_6ParamsE)
        /*093c*/ 	.short	0x0380
        /*093e*/ 	.short	0x0800


	//----- nvinfo : EIATTR_SW_WAR
	.align		4
.L_55:
        /*0940*/ 	.byte	0x04, 0x36
        /*0942*/ 	.short	(.L_57 - .L_56)
.L_56:
        /*0944*/ 	.word	0x00000008
.L_57:


//--------------------- .nv.callgraph             --------------------------
	.section	.nv.callgraph,"",@"SHT_CUDA_CALLGRAPH"
	.align	4
	.sectionentsize	8
	.align		4
        /*0000*/ 	.word	0x00000000
	.align		4
        /*0004*/ 	.word	0xffffffff
	.align		4
        /*0008*/ 	.word	index@(_ZN7cutlass13device_kernelINS_4gemm6kernel13GemmUniversalIN4cute5tupleIJiiiiEEENS1_10collective13CollectiveMmaINS1_35MainloopSm100TmaUmmaWarpSpecializedILi3ELi2ELi2ENS5_IJNS4_1CILi1EEESB_SB_EEEEENS5_IJNSA_ILi128EEENSA_ILi256EEENSA_ILi64EEEEEENS_6half_tENS5_IJlSB_lEEESI_SJ_NS4_8TiledMMAINS4_8MMA_AtomIJNS4_20SM100_MMA_F16BF16_SSISI_SI_fLi128ELi256ELNS4_4UMMA5MajorE0ELSO_0ELNSN_7ScaleInE0ELSP_0EEEEEENS4_6LayoutISC_NS5_IJNSA_ILi0EEEST_ST_EEEEENS5_IJNS4_10UnderscoreESW_SW_EEEEENS4_13SM90_TMA_LOADENS4_14ComposedLayoutINS4_7SwizzleILi3ELi4ELi3EEENS4_18smem_ptr_flag_bitsILi16EEENSS_INS5_IJNSA_ILi8EEESG_EEENS5_IJSG_SB_EEEEEEEvNS4_8identityESZ_S19_vS1A_EENS_8epilogue10collective18CollectiveEpilogueINS1C_23Sm100TmaWarpSpecializedILi4ELi2ELi64ELb1ELb0EEEJSH_NS5_IJNSS_ISE_SB_EENSS_ISG_SB_EEEEESI_SJ_SI_SJ_NS1C_6fusion15FusionCallbacksIS1G_NS1K_17LinearCombinationISI_fSI_fLNS_15FloatRoundStyleE2EEESH_S1J_JEEENS4_5SM1004TMEM4LOAD26SM100_TMEM_LOAD_32dp32b64xESZ_S19_NS4_39AutoVectorizingCopyWithAssumedAlignmentILi128EEENS4_14SM90_TMA_STOREES19_S1V_S1V_EEEvvEEEEvNT_6ParamsE)
	.align		4
        /*000c*/ 	.word	index@(__assertfail)
	.align		4
        /*0010*/ 	.word	0x00000000
	.align		4
        /*0014*/ 	.word	0xfffffffe
	.align		4
        /*0018*/ 	.word	0x00000000
	.align		4
        /*001c*/ 	.word	0xfffffffd
	.align		4
        /*0020*/ 	.word	0x00000000
	.align		4
        /*0024*/ 	.word	0xfffffffc


//--------------------- .nv.constant4             --------------------------
	.section	.nv.constant4,"a",@progbits
	.align	8
	.align		8
.nv.constant4:
        /*0000*/ 	.dword	__assertfail
	.align		8
        /*0008*/ 	.dword	__unnamed_1
	.align		8
        /*0010*/ 	.dword	__unnamed_2
	.align		8
        /*0018*/ 	.dword	_ZN40_INTERNAL_cca393ff_4_k_cu_b6147d2f_306654cuda3std3__45__cpo5beginE
	.align		8
        /*0020*/ 	.dword	_ZN40_INTERNAL_cca393ff_4_k_cu_b6147d2f_306654cuda3std3__45__cpo3endE
	.align		8
        /*0028*/ 	.dword	_ZN40_INTERNAL_cca393ff_4_k_cu_b6147d2f_306654cuda3std3__45__cpo6cbeginE
	.align		8
        /*0030*/ 	.dword	_ZN40_INTERNAL_cca393ff_4_k_cu_b6147d2f_306654cuda3std3__45__cpo4cendE
	.align		8
        /*0038*/ 	.dword	_ZN40_INTERNAL_cca393ff_4_k_cu_b6147d2f_306654cuda3std3__442_GLOBAL__N__cca393ff_4_k_cu_b6147d2f_306656ignoreE
	.align		8
        /*0040*/ 	.dword	_ZN40_INTERNAL_cca393ff_4_k_cu_b6147d2f_306654cuda3std3__419piecewise_constructE
	.align		8
        /*0048*/ 	.dword	_ZN40_INTERNAL_cca393ff_4_k_cu_b6147d2f_306654cuda3std3__48in_placeE
	.align		8
        /*0050*/ 	.dword	_ZN40_INTERNAL_cca393ff_4_k_cu_b6147d2f_306654cuda3std6ranges3__45__cpo4swapE
	.align		8
        /*0058*/ 	.dword	_ZN40_INTERNAL_cca393ff_4_k_cu_b6147d2f_306654cuda3std6ranges3__45__cpo9iter_moveE
	.align		8
        /*0060*/ 	.dword	_ZN40_INTERNAL_cca393ff_4_k_cu_b6147d2f_306654cute7productE
	.align		8
        /*0068*/ 	.dword	_ZN40_INTERNAL_cca393ff_4_k_cu_b6147d2f_306654cute1_E
	.align		8
        /*0070*/ 	.dword	$str$25
	.align		8
        /*0078*/ 	.dword	$str$26
	.align		8
        /*0080*/ 	.dword	$str$27
	.align		8
        /*0088*/ 	.dword	$str$28


//--------------------- .text._ZN7cutlass13device_kernelINS_4gemm6kernel13GemmUniversalIN4cute5tupleIJiiiiEEENS1_10collective13CollectiveMmaINS1_35MainloopSm100TmaUmmaWarpSpecializedILi3ELi2ELi2ENS5_IJNS4_1CILi1EEESB_SB_EEEEENS5_IJNSA_ILi128EEENSA_ILi256EEENSA_ILi64EEEEEENS_6half_tENS5_IJlSB_lEEESI_SJ_NS4_8TiledMMAINS4_8MMA_AtomIJNS4_20SM100_MMA_F16BF16_SSISI_SI_fLi128ELi256ELNS4_4UMMA5MajorE0ELSO_0ELNSN_7ScaleInE0ELSP_0EEEEEENS4_6LayoutISC_NS5_IJNSA_ILi0EEEST_ST_EEEEENS5_IJNS4_10UnderscoreESW_SW_EEEEENS4_13SM90_TMA_LOADENS4_14ComposedLayoutINS4_7SwizzleILi3ELi4ELi3EEENS4_18smem_ptr_flag_bitsILi16EEENSS_INS5_IJNSA_ILi8EEESG_EEENS5_IJSG_SB_EEEEEEEvNS4_8identityESZ_S19_vS1A_EENS_8epilogue10collective18CollectiveEpilogueINS1C_23Sm100TmaWarpSpecializedILi4ELi2ELi64ELb1ELb0EEEJSH_NS5_IJNSS_ISE_SB_EENSS_ISG_SB_EEEEESI_SJ_SI_SJ_NS1C_6fusion15FusionCallbacksIS1G_NS1K_17LinearCombinationISI_fSI_fLNS_15FloatRoundStyleE2EEESH_S1J_JEEENS4_5SM1004TMEM4LOAD26SM100_TMEM_LOAD_32dp32b64xESZ_S19_NS4_39AutoVectorizingCopyWithAssumedAlignmentILi128EEENS4_14SM90_TMA_STOREES19_S1V_S1V_EEEvvEEEEvNT_6ParamsE --------------------------
	.section	.text._ZN7cutlass13device_kernelINS_4gemm6kernel13GemmUniversalIN4cute5tupleIJiiiiEEENS1_10collective13CollectiveMmaINS1_35MainloopSm100TmaUmmaWarpSpecializedILi3ELi2ELi2ENS5_IJNS4_1CILi1EEESB_SB_EEEEENS5_IJNSA_ILi128EEENSA_ILi256EEENSA_ILi64EEEEEENS_6half_tENS5_IJlSB_lEEESI_SJ_NS4_8TiledMMAINS4_8MMA_AtomIJNS4_20SM100_MMA_F16BF16_SSISI_SI_fLi128ELi256ELNS4_4UMMA5MajorE0ELSO_0ELNSN_7ScaleInE0ELSP_0EEEEEENS4_6LayoutISC_NS5_IJNSA_ILi0EEEST_ST_EEEEENS5_IJNS4_10UnderscoreESW_SW_EEEEENS4_13SM90_TMA_LOADENS4_14ComposedLayoutINS4_7SwizzleILi3ELi4ELi3EEENS4_18smem_ptr_flag_bitsILi16EEENSS_INS5_IJNSA_ILi8EEESG_EEENS5_IJSG_SB_EEEEEEEvNS4_8identityESZ_S19_vS1A_EENS_8epilogue10collective18CollectiveEpilogueINS1C_23Sm100TmaWarpSpecializedILi4ELi2ELi64ELb1ELb0EEEJSH_NS5_IJNSS_ISE_SB_EENSS_ISG_SB_EEEEESI_SJ_SI_SJ_NS1C_6fusion15FusionCallbacksIS1G_NS1K_17LinearCombinationISI_fSI_fLNS_15FloatRoundStyleE2EEESH_S1J_JEEENS4_5SM1004TMEM4LOAD26SM100_TMEM_LOAD_32dp32b64xESZ_S19_NS4_39AutoVectorizingCopyWithAssumedAlignmentILi128EEENS4_14SM90_TMA_STOREES19_S1V_S1V_EEEvvEEEEvNT_6ParamsE,"ax",@progbits
	.align	128
.text._ZN7cutlass13device_kernelINS_4gemm6kernel13GemmUniversalIN4cute5tupleIJiiiiEEENS1_10collective13CollectiveMmaINS1_35MainloopSm100TmaUmmaWarpSpecializedILi3ELi2ELi2ENS5_IJNS4_1CILi1EEESB_SB_EEEEENS5_IJNSA_ILi128EEENSA_ILi256EEENSA_ILi64EEEEEENS_6half_tENS5_IJlSB_lEEESI_SJ_NS4_8TiledMMAINS4_8MMA_AtomIJNS4_20SM100_MMA_F16BF16_SSISI_SI_fLi128ELi256ELNS4_4UMMA5MajorE0ELSO_0ELNSN_7ScaleInE0ELSP_0EEEEEENS4_6LayoutISC_NS5_IJNSA_ILi0EEEST_ST_EEEEENS5_IJNS4_10UnderscoreESW_SW_EEEEENS4_13SM90_TMA_LOADENS4_14ComposedLayoutINS4_7SwizzleILi3ELi4ELi3EEENS4_18smem_ptr_flag_bitsILi16EEENSS_INS5_IJNSA_ILi8EEESG_EEENS5_IJSG_SB_EEEEEEEvNS4_8identityESZ_S19_vS1A_EENS_8epilogue10collective18CollectiveEpilogueINS1C_23Sm100TmaWarpSpecializedILi4ELi2ELi64ELb1ELb0EEEJSH_NS5_IJNSS_ISE_SB_EENSS_ISG_SB_EEEEESI_SJ_SI_SJ_NS1C_6fusion15FusionCallbacksIS1G_NS1K_17LinearCombinationISI_fSI_fLNS_15FloatRoundStyleE2EEESH_S1J_JEEENS4_5SM1004TMEM4LOAD26SM100_TMEM_LOAD_32dp32b64xESZ_S19_NS4_39AutoVectorizingCopyWithAssumedAlignmentILi128EEENS4_14SM90_TMA_STOREES19_S1V_S1V_EEEvvEEEEvNT_6ParamsE:
        .type           _ZN7cutlass13device_kernelINS_4gemm6kernel13GemmUniversalIN4cute5tupleIJiiiiEEENS1_10collective13CollectiveMmaINS1_35MainloopSm100TmaUmmaWarpSpecializedILi3ELi2ELi2ENS5_IJNS4_1CILi1EEESB_SB_EEEEENS5_IJNSA_ILi128EEENSA_ILi256EEENSA_ILi64EEEEEENS_6half_tENS5_IJlSB_lEEESI_SJ_NS4_8TiledMMAINS4_8MMA_AtomIJNS4_20SM100_MMA_F16BF16_SSISI_SI_fLi128ELi256ELNS4_4UMMA5MajorE0ELSO_0ELNSN_7ScaleInE0ELSP_0EEEEEENS4_6LayoutISC_NS5_IJNSA_ILi0EEEST_ST_EEEEENS5_IJNS4_10UnderscoreESW_SW_EEEEENS4_13SM90_TMA_LOADENS4_14ComposedLayoutINS4_7SwizzleILi3ELi4ELi3EEENS4_18smem_ptr_flag_bitsILi16EEENSS_INS5_IJNSA_ILi8EEESG_EEENS5_IJSG_SB_EEEEEEEvNS4_8identityESZ_S19_vS1A_EENS_8epilogue10collective18CollectiveEpilogueINS1C_23Sm100TmaWarpSpecializedILi4ELi2ELi64ELb1ELb0EEEJSH_NS5_IJNSS_ISE_SB_EENSS_ISG_SB_EEEEESI_SJ_SI_SJ_NS1C_6fusion15FusionCallbacksIS1G_NS1K_17LinearCombinationISI_fSI_fLNS_15FloatRoundStyleE2EEESH_S1J_JEEENS4_5SM1004TMEM4LOAD26SM100_TMEM_LOAD_32dp32b64xESZ_S19_NS4_39AutoVectorizingCopyWithAssumedAlignmentILi128EEENS4_14SM90_TMA_STOREES19_S1V_S1V_EEEvvEEEEvNT_6ParamsE,@function
        .size           _ZN7cutlass13device_kernelINS_4gemm6kernel13GemmUniversalIN4cute5tupleIJiiiiEEENS1_10collective13CollectiveMmaINS1_35MainloopSm100TmaUmmaWarpSpecializedILi3ELi2ELi2ENS5_IJNS4_1CILi1EEESB_SB_EEEEENS5_IJNSA_ILi128EEENSA_ILi256EEENSA_ILi64EEEEEENS_6half_tENS5_IJlSB_lEEESI_SJ_NS4_8TiledMMAINS4_8MMA_AtomIJNS4_20SM100_MMA_F16BF16_SSISI_SI_fLi128ELi256ELNS4_4UMMA5MajorE0ELSO_0ELNSN_7ScaleInE0ELSP_0EEEEEENS4_6LayoutISC_NS5_IJNSA_ILi0EEEST_ST_EEEEENS5_IJNS4_10UnderscoreESW_SW_EEEEENS4_13SM90_TMA_LOADENS4_14ComposedLayoutINS4_7SwizzleILi3ELi4ELi3EEENS4_18smem_ptr_flag_bitsILi16EEENSS_INS5_IJNSA_ILi8EEESG_EEENS5_IJSG_SB_EEEEEEEvNS4_8identityESZ_S19_vS1A_EENS_8epilogue10collective18CollectiveEpilogueINS1C_23Sm100TmaWarpSpecializedILi4ELi2ELi64ELb1ELb0EEEJSH_NS5_IJNSS_ISE_SB_EENSS_ISG_SB_EEEEESI_SJ_SI_SJ_NS1C_6fusion15FusionCallbacksIS1G_NS1K_17LinearCombinationISI_fSI_fLNS_15FloatRoundStyleE2EEESH_S1J_JEEENS4_5SM1004TMEM4LOAD26SM100_TMEM_LOAD_32dp32b64xESZ_S19_NS4_39AutoVectorizingCopyWithAssumedAlignmentILi128EEENS4_14SM90_TMA_STOREES19_S1V_S1V_EEEvvEEEEvNT_6ParamsE,(.L_x_167 - _ZN7cutlass13device_kernelINS_4gemm6kernel13GemmUniversalIN4cute5tupleIJiiiiEEENS1_10collective13CollectiveMmaINS1_35MainloopSm100TmaUmmaWarpSpecializedILi3ELi2ELi2ENS5_IJNS4_1CILi1EEESB_SB_EEEEENS5_IJNSA_ILi128EEENSA_ILi256EEENSA_ILi64EEEEEENS_6half_tENS5_IJlSB_lEEESI_SJ_NS4_8TiledMMAINS4_8MMA_AtomIJNS4_20SM100_MMA_F16BF16_SSISI_SI_fLi128ELi256ELNS4_4UMMA5MajorE0ELSO_0ELNSN_7ScaleInE0ELSP_0EEEEEENS4_6LayoutISC_NS5_IJNSA_ILi0EEEST_ST_EEEEENS5_IJNS4_10UnderscoreESW_SW_EEEEENS4_13SM90_TMA_LOADENS4_14ComposedLayoutINS4_7SwizzleILi3ELi4ELi3EEENS4_18smem_ptr_flag_bitsILi16EEENSS_INS5_IJNSA_ILi8EEESG_EEENS5_IJSG_SB_EEEEEEEvNS4_8identityESZ_S19_vS1A_EENS_8epilogue10collective18CollectiveEpilogueINS1C_23Sm100TmaWarpSpecializedILi4ELi2ELi64ELb1ELb0EEEJSH_NS5_IJNSS_ISE_SB_EENSS_ISG_SB_EEEEESI_SJ_SI_SJ_NS1C_6fusion15FusionCallbacksIS1G_NS1K_17LinearCombinationISI_fSI_fLNS_15FloatRoundStyleE2EEESH_S1J_JEEENS4_5SM1004TMEM4LOAD26SM100_TMEM_LOAD_32dp32b64xESZ_S19_NS4_39AutoVectorizingCopyWithAssumedAlignmentILi128EEENS4_14SM90_TMA_STOREES19_S1V_S1V_EEEvvEEEEvNT_6ParamsE)
        .other          _ZN7cutlass13device_kernelINS_4gemm6kernel13GemmUniversalIN4cute5tupleIJiiiiEEENS1_10collective13CollectiveMmaINS1_35MainloopSm100TmaUmmaWarpSpecializedILi3ELi2ELi2ENS5_IJNS4_1CILi1EEESB_SB_EEEEENS5_IJNSA_ILi128EEENSA_ILi256EEENSA_ILi64EEEEEENS_6half_tENS5_IJlSB_lEEESI_SJ_NS4_8TiledMMAINS4_8MMA_AtomIJNS4_20SM100_MMA_F16BF16_SSISI_SI_fLi128ELi256ELNS4_4UMMA5MajorE0ELSO_0ELNSN_7ScaleInE0ELSP_0EEEEEENS4_6LayoutISC_NS5_IJNSA_ILi0EEEST_ST_EEEEENS5_IJNS4_10UnderscoreESW_SW_EEEEENS4_13SM90_TMA_LOADENS4_14ComposedLayoutINS4_7SwizzleILi3ELi4ELi3EEENS4_18smem_ptr_flag_bitsILi16EEENSS_INS5_IJNSA_ILi8EEESG_EEENS5_IJSG_SB_EEEEEEEvNS4_8identityESZ_S19_vS1A_EENS_8epilogue10collective18CollectiveEpilogueINS1C_23Sm100TmaWarpSpecializedILi4ELi2ELi64ELb1ELb0EEEJSH_NS5_IJNSS_ISE_SB_EENSS_ISG_SB_EEEEESI_SJ_SI_SJ_NS1C_6fusion15FusionCallbacksIS1G_NS1K_17LinearCombinationISI_fSI_fLNS_15FloatRoundStyleE2EEESH_S1J_JEEENS4_5SM1004TMEM4LOAD26SM100_TMEM_LOAD_32dp32b64xESZ_S19_NS4_39AutoVectorizingCopyWithAssumedAlignmentILi128EEENS4_14SM90_TMA_STOREES19_S1V_S1V_EEEvvEEEEvNT_6ParamsE,@"STO_CUDA_ENTRY STV_DEFAULT"
_ZN7cutlass13device_kernelINS_4gemm6kernel13GemmUniversalIN4cute5tupleIJiiiiEEENS1_10collective13CollectiveMmaINS1_35MainloopSm100TmaUmmaWarpSpecializedILi3ELi2ELi2ENS5_IJNS4_1CILi1EEESB_SB_EEEEENS5_IJNSA_ILi128EEENSA_ILi256EEENSA_ILi64EEEEEENS_6half_tENS5_IJlSB_lEEESI_SJ_NS4_8TiledMMAINS4_8MMA_AtomIJNS4_20SM100_MMA_F16BF16_SSISI_SI_fLi128ELi256ELNS4_4UMMA5MajorE0ELSO_0ELNSN_7ScaleInE0ELSP_0EEEEEENS4_6LayoutISC_NS5_IJNSA_ILi0EEEST_ST_EEEEENS5_IJNS4_10UnderscoreESW_SW_EEEEENS4_13SM90_TMA_LOADENS4_14ComposedLayoutINS4_7SwizzleILi3ELi4ELi3EEENS4_18smem_ptr_flag_bitsILi16EEENSS_INS5_IJNSA_ILi8EEESG_EEENS5_IJSG_SB_EEEEEEEvNS4_8identityESZ_S19_vS1A_EENS_8epilogue10collective18CollectiveEpilogueINS1C_23Sm100TmaWarpSpecializedILi4ELi2ELi64ELb1ELb0EEEJSH_NS5_IJNSS_ISE_SB_EENSS_ISG_SB_EEEEESI_SJ_SI_SJ_NS1C_6fusion15FusionCallbacksIS1G_NS1K_17LinearCombinationISI_fSI_fLNS_15FloatRoundStyleE2EEESH_S1J_JEEENS4_5SM1004TMEM4LOAD26SM100_TMEM_LOAD_32dp32b64xESZ_S19_NS4_39AutoVectorizingCopyWithAssumedAlignmentILi128EEENS4_14SM90_TMA_STOREES19_S1V_S1V_EEEvvEEEEvNT_6ParamsE:
[----:B------:R-:W1:Y:S01]  /*0000*/  LDC R1, c[0x0][0x37c] ;  /* 0x0000df00ff017b82 */ /* 0x000e620000000800 */
[----:B------:R-:W2:Y:S01]  /*0010*/  S2R R170, SR_TID.X ;  /* 0x0000000000aa7919 */ /* 0x000ea20000002100 */
[----:B------:R-:W3:Y:S01]  /*0020*/  LDCU.64 UR4, c[0x0][0x890] ;  /* 0x00011200ff0477ac */ /* 0x000ee20008000a00 */
[----:B------:R-:W-:Y:S02]  /*0030*/  PRMT R155, RZ, 0x7610, R155 ;  /* 0x00007610ff9b7816 */ /* 0x000fe4000000009b */
[----:B------:R-:W-:Y:S01]  /*0040*/  ELECT P5, URZ, PT ;  /* 0x0000000000ff782f */ /* 0x000fe200038a0000 */
[----:B------:R-:W4:Y:S01]  /*0050*/  LDCU.64 UR46, c[0x0][0x358] ;  /* 0x00006b00ff2e77ac */ /* 0x000f220008000a00 */
[----:B---3--:R-:W-:-:S04]  /*0060*/  UISETP.NE.U32.AND UP0, UPT, UR4, URZ, UPT ;  /* 0x000000ff0400728c */ /* 0x008fc8000bf05070 */
[----:B------:R-:W-:Y:S01]  /*0070*/  UISETP.NE.AND.EX UP0, UPT, UR5, URZ, UPT, UP0 ;  /* 0x000000ff0500728c */ /* 0x000fe2000bf05300 */
[----:B--2---:R-:W-:-:S05]  /*0080*/  SHF.R.U32.HI R162, RZ, 0x5, R170 ;  /* 0x00000005ffa27819 */ /* 0x004fca00000116aa */
[----:B------:R-:W2:Y:S02]  /*0090*/  SHFL.IDX PT, R0, R162, RZ, 0x1f ;  /* 0x00001fffa2007589 */ /* 0x000ea400000e0000 */
[----:B--2---:R-:W-:Y:S01]  /*00a0*/  R2UR UR8, R0 ;  /* 0x00000000000872ca */ /* 0x004fe200000e0000 */
[----:B-1--4-:R-:W-:-:S14]  /*00b0*/  BRA.U UP0, `(.L_x_0) ;  /* 0x00000001002c7547 */ /* 0x012fdc000b800000 */
[----:B------:R-:W1:Y:S02]  /*00c0*/  LDCU.64 UR6, c[0x0][0x888] ;  /* 0x00011100ff0677ac */ /* 0x000e640008000a00 */
[----:B-1----:R-:W-:-:S04]  /*00d0*/  UISETP.NE.U32.AND UP0, UPT, UR6, URZ, UPT ;  /* 0x000000ff0600728c */ /* 0x002fc8000bf05070 */
[----:B------:R-:W-:-:S09]  /*00e0*/  UISETP.NE.AND.EX UP0, UPT, UR7, URZ, UPT, UP0 ;  /* 0x000000ff0700728c */ /* 0x000fd2000bf05300 */
[----:B------:R-:W-:Y:S05]  /*00f0*/  BRA.U !UP0, `(.L_x_1) ;  /* 0x0000000108107547 */ /* 0x000fea000b800000 */
[----:B------:R-:W1:Y:S02]  /*0100*/  LDC.64 R2, c[0x0][0x888] ;  /* 0x00022200ff027b82 */ /* 0x000e640000000a00 */
[----:B-1----:R1:W5:Y:S01]  /*0110*/  LDG.E R81, desc[UR46][R2.64] ;  /* 0x0000002e02517981 */ /* 0x002362000c1e1900 */
[----:B------:R-:W-:Y:S01]  /*0120*/  HFMA2 R155, -RZ, RZ, 0, 5.9604644775390625e-08 ;  /* 0x00000001ff9b7431 */ /* 0x000fe200000001ff */
[----:B------:R-:W-:Y:S05]  /*0130*/  BRA `(.L_x_0) ;  /* 0x00000000000c7947 */ /* 0x000fea0003800000 */
.L_x_1:
[----:B------:R-:W1:Y:S01]  /*0140*/  LDCU UR6, c[0x0][0x880] ;  /* 0x00011000ff0677ac */ /* 0x000e620008000800 */
[----:B------:R-:W-:Y:S01]  /*0150*/  HFMA2 R155, -RZ, RZ, 0, 5.9604644775390625e-08 ;  /* 0x00000001ff9b7431 */ /* 0x000fe200000001ff */
[----:B-1----:R-:W-:-:S07]  /*0160*/  MOV R81, UR6 ;  /* 0x0000000600517c02 */ /* 0x002fce0008000f00 */
.L_x_0:
[----:B------:R-:W2:Y:S02]  /*0170*/  LDCU.64 UR6, c[0x0][0x8b0] ;  /* 0x00011600ff0677ac */ /* 0x000ea40008000a00 */
[----:B--2---:R-:W-:-:S04]  /*0180*/  UISETP.NE.U32.AND UP0, UPT, UR6, URZ, UPT ;  /* 0x000000ff0600728c */ /* 0x004fc8000bf05070 */
[----:B------:R-:W-:-:S09]  /*0190*/  UISETP.NE.AND.EX UP0, UPT, UR7, URZ, UPT, UP0 ;  /* 0x000000ff0700728c */ /* 0x000fd2000bf05300 */
[----:B------:R-:W-:Y:S05]  /*01a0*/  BRA.U UP0, `(.L_x_2) ;  /* 0x0000000100247547 */ /* 0x000fea000b800000 */
[----:B------:R-:W2:Y:S02]  /*01b0*/  LDCU.64 UR6, c[0x0][0x8a8] ;  /* 0x00011500ff0677ac */ /* 0x000ea40008000a00 */
[----:B--2---:R-:W-:-:S04]  /*01c0*/  UISETP.NE.U32.AND UP0, UPT, UR6, URZ, UPT ;  /* 0x000000ff0600728c */ /* 0x004fc8000bf05070 */
[----:B------:R-:W-:-:S09]  /*01d0*/  UISETP.NE.AND.EX UP0, UPT, UR7, URZ, UPT, UP0 ;  /* 0x000000ff0700728c */ /* 0x000fd2000bf05300 */
[----:B------:R-:W-:Y:S05]  /*01e0*/  BRA.U !UP0, `(.L_x_3) ;  /* 0x00000001080c7547 */ /* 0x000fea000b800000 */
[----:B------:R-:W2:Y:S02]  /*01f0*/  LDC.64 R78, c[0x0][0x8a8] ;  /* 0x00022a00ff4e7b82 */ /* 0x000ea40000000a00 */
[----:B--2---:R2:W5:Y:S01]  /*0200*/  LDG.E R78, desc[UR46][R78.64] ;  /* 0x0000002e4e4e7981 */ /* 0x004562000c1e1900 */
[----:B------:R-:W-:Y:S05]  /*0210*/  BRA `(.L_x_2) ;  /* 0x0000000000087947 */ /* 0x000fea0003800000 */
.L_x_3:
[----:B------:R-:W2:Y:S02]  /*0220*/  LDCU UR6, c[0x0][0x8a0] ;  /* 0x00011400ff0677ac */ /* 0x000ea40008000800 */
[----:B--2---:R-:W-:Y:S02]  /*0230*/  MOV R78, UR6 ;  /* 0x00000006004e7c02 */ /* 0x004fe40008000f00 */
.L_x_2:
[----:B------:R-:W-:Y:S01]  /*0240*/  IMAD.U32 R0, RZ, RZ, UR8 ;  /* 0x00000008ff007e24 */ /* 0x000fe2000f8e00ff */
[----:B------:R-:W-:Y:S04]  /*0250*/  BSSY.RECONVERGENT B0, `(.L_x_4) ;  /* 0x000000c000007945 */ /* 0x000fe80003800200 */
[C---:B------:R-:W-:Y:S02]  /*0260*/  ISETP.NE.OR P1, PT, R0.reuse, 0x1, !P5 ;  /* 0x000000010000780c */ /* 0x040fe40006f25670 */
[----:B------:R-:W-:-:S11]  /*0270*/  ISETP.NE.OR P0, PT, R0, 0x3, !P5 ;  /* 0x000000030000780c */ /* 0x000fd60006f05670 */
[----:B------:R-:W-:Y:S05]  /*0280*/  @P1 BRA `(.L_x_5) ;  /* 0x0000000000201947 */ /* 0x000fea0003800000 */
[----:B------:R-:W3:Y:S02]  /*0290*/  LDCU.64 UR6, c[0x0][0x348] ;  /* 0x00006900ff0677ac */ /* 0x000ee40008000a00 */
[----:B---3--:R-:W-:Y:S02]  /*02a0*/  UIADD3 UR10, UP1, UPT, UR6, 0x80, URZ ;  /* 0x00000080060a7890 */ /* 0x008fe4000ff3e0ff */
[----:B------:R-:W-:Y:S02]  /*02b0*/  UIADD3 UR6, UP0, UPT, UR6, 0x180, URZ ;  /* 0x0000018006067890 */ /* 0x000fe4000ff1e0ff */
[----:B------:R-:W-:Y:S02]  /*02c0*/  UIADD3.X UR11, UPT, UPT, URZ, UR7, URZ, UP1, !UPT ;  /* 0x00000007ff0b7290 */ /* 0x000fe40008ffe4ff */
[----:B------:R-:W-:-:S07]  /*02d0*/  UIADD3.X UR7, UPT, UPT, URZ, UR7, URZ, UP0, !UPT ;  /* 0x00000007ff077290 */ /* 0x000fce00087fe4ff */
[----:B------:R3:W-:Y:S02]  /*02e0*/  UTMACCTL.PF [UR10] ;  /* 0x000000000a0079b9 */ /* 0x0007e40008040000 */
[----:B------:R3:W-:Y:S02]  /*02f0*/  UTMACCTL.PF [UR6] ;  /* 0x00000000060079b9 */ /* 0x0007e40008040000 */
[----:B---3--:R-:W-:Y:S01]  /*0300*/  NOP ;  /* 0x0000000000007918 */ /* 0x008fe20000000000 */
.L_x_5:
[----:B------:R-:W-:Y:S05]  /*0310*/  BSYNC.RECONVERGENT B0 ;  /* 0x0000000000007941 */ /* 0x000fea0003800200 */
.L_x_4:
[----:B------:R-:W-:Y:S04]  /*0320*/  BSSY.RECONVERGENT B0, `(.L_x_6) ;  /* 0x000000a000007945 */ /* 0x000fe80003800200 */
        /* <DEDUP_REMOVED lines=9> */
.L_x_7:
[----:B------:R-:W-:Y:S05]  /*03c0*/  BSYNC.RECONVERGENT B0 ;  /* 0x0000000000007941 */ /* 0x000fea0003800200 */
.L_x_6:
[----:B------:R-:W3:Y:S01]  /*03d0*/  LDCU.64 UR6, c[0x0][0x888] ;  /* 0x00011100ff0677ac */ /* 0x000ee20008000a00 */
[----:B------:R-:W-:Y:S02]  /*03e0*/  UISETP.EQ.U32.AND UP1, UPT, UR4, URZ, UPT ;  /* 0x000000ff0400728c */ /* 0x000fe4000bf22070 */
[----:B------:R-:W-:Y:S02]  /*03f0*/  UPLOP3.LUT UP2, UPT, UPT, UPT, UPT, 0x80, 0x8 ;  /* 0x000000000008789c */ /* 0x000fe40003f4f070 */
[----:B---3--:R-:W-:-:S04]  /*0400*/  UISETP.NE.U32.AND UP0, UPT, UR6, URZ, UPT ;  /* 0x000000ff0600728c */ /* 0x008fc8000bf05070 */
[----:B------:R-:W-:-:S04]  /*0410*/  UISETP.NE.AND.EX UP0, UPT, UR7, URZ, UPT, UP0 ;  /* 0x000000ff0700728c */ /* 0x000fc8000bf05300 */
[----:B------:R-:W-:-:S04]  /*0420*/  UISETP.EQ.OR.EX UP3, UPT, UR5, URZ, !UP0, UP1 ;  /* 0x000000ff0500728c */ /* 0x000fc8000c762710 */
[----:B------:R-:W-:-:S05]  /*0430*/  UP2UR UR50, UPR, URZ, 0x8 ;  /* 0x00000008ff327883 */ /* 0x000fca0008000000 */
[----:B------:R-:W-:Y:S07]  /*0440*/  BRA.U !UP3, `(.L_x_8) ;  /* 0x000000010b207547 */ /* 0x000fee000b800000 */
[----:B------:R-:W-:Y:S01]  /*0450*/  UISETP.NE.U32.AND UP2, UPT, UR4, URZ, UPT ;  /* 0x000000ff0400728c */ /* 0x000fe2000bf45070 */
[----:B-----5:R-:W-:Y:S01]  /*0460*/  FSETP.NEU.AND P0, PT, R81, RZ, PT ;  /* 0x000000ff5100720b */ /* 0x020fe20003f0d000 */
[----:B------:R-:W-:Y:S02]  /*0470*/  USEL UR4, URZ, 0xffffffff, UP0 ;  /* 0xffffffffff047887 */ /* 0x000fe40008000000 */
[----:B------:R-:W-:-:S10]  /*0480*/  UISETP.NE.AND.EX UP2, UPT, UR5, URZ, UPT, UP2 ;  /* 0x000000ff0500728c */ /* 0x000fd4000bf45320 */
[----:B------:R-:W-:Y:S01]  /*0490*/  VOTEU.ANY UP1, P0 ;  /* 0x0000000000ff7886 */ /* 0x000fe20000020100 */
[----:B------:R-:W-:-:S04]  /*04a0*/  @!UP2 USEL UR4, URZ, 0xffffffff, UP1 ;  /* 0xffffffffff04a887 */ /* 0x000fc80008800000 */
[----:B------:R-:W-:-:S04]  /*04b0*/  ULOP3.LUT UR4, UR4, 0x1, URZ, 0xc0, !UPT ;  /* 0x0000000104047892 */ /* 0x000fc8000f8ec0ff */
[----:B------:R-:W-:-:S11]  /*04c0*/  UISETP.NE.U32.AND UP2, UPT, UR4, 0x1, UPT ;  /* 0x000000010400788c */ /* 0x000fd6000bf45070 */
.L_x_8:
[----:B-1----:R-:W1:Y:S01]  /*04d0*/  SHFL.IDX PT, R2, R162, RZ, 0x1f ;  /* 0x00001fffa2027589 */ /* 0x002e6200000e0000 */
[----:B------:R-:W-:-:S04]  /*04e0*/  UISETP.NE.AND UP1, UPT, UR8, 0x2, UPT ;  /* 0x000000020800788c */ /* 0x000fc8000bf25270 */
[----:B------:R-:W-:Y:S01]  /*04f0*/  USEL UR6, URZ, 0x1, UP1 ;  /* 0x00000001ff067887 */ /* 0x000fe20008800000 */
[----:B-1----:R-:W-:-:S13]  /*0500*/  ISETP.NE.AND P0, PT, R2, RZ, PT ;  /* 0x000000ff0200720c */ /* 0x002fda0003f05270 */
[----:B------:R-:W-:Y:S05]  /*0510*/  @P0 BRA `(.L_x_9) ;  /* 0x0000000000400947 */ /* 0x000fea0003800000 */
[----:B------:R-:W1:Y:S01]  /*0520*/  S2UR UR5, SR_CgaCtaId ;  /* 0x00000000000579c3 */ /* 0x000e620000008800 */
[----:B------:R-:W-:Y:S01]  /*0530*/  UMOV UR7, 0x400 ;  /* 0x0000040000077882 */ /* 0x000fe20000000000 */
[----:B------:R-:W-:Y:S01]  /*0540*/  UMOV UR4, 0x1 ;  /* 0x0000000100047882 */ /* 0x000fe20000000000 */
[----:B------:R-:W-:Y:S01]  /*0550*/  ELECT P0, URZ, PT ;  /* 0x0000000000ff782f */ /* 0x000fe20003800000 */
[----:B------:R-:W-:-:S04]  /*0560*/  UIADD3 UR10, UPT, UPT, -UR4, 0x100000, URZ ;  /* 0x00100000040a7890 */ /* 0x000fc8000fffe1ff */
[----:B------:R-:W-:Y:S02]  /*0570*/  USHF.L.U32 UR11, UR10, 0xb, URZ ;  /* 0x0000000b0a0b7899 */ /* 0x000fe400080006ff */
[----:B------:R-:W-:Y:S02]  /*0580*/  USHF.L.U32 UR10, UR10, 0x1, URZ ;  /* 0x000000010a0a7899 */ /* 0x000fe400080006ff */
[----:B-1----:R-:W-:Y:S01]  /*0590*/  ULEA UR5, UR5, UR7, 0x18 ;  /* 0x0000000705057291 */ /* 0x002fe2000f8ec0ff */
[----:B------:R-:W1:Y:S11]  /*05a0*/  FENCE.VIEW.ASYNC.S ;  /* 0x00000000000073c6 */ /* 0x000e760000000000 */
[----:B-1----:R1:W3:Y:S01]  /*05b0*/  SYNCS.EXCH.64 URZ, [UR5], UR10 ;  /* 0x0000000a05ff75b2 */ /* 0x0022e20008000100 */
[----:B------:R1:W4:Y:S01]  /*05c0*/  SYNCS.EXCH.64 URZ, [UR5+0x18], UR10 ;  /* 0x0000180a05ff75b2 */ /* 0x0003220008000100 */
[----:B------:R1:W1:Y:S01]  /*05d0*/  SYNCS.EXCH.64 URZ, [UR5+0x8], UR10 ;  /* 0x0000080a05ff75b2 */ /* 0x0002620008000100 */
[----:B------:R1:W1:Y:S01]  /*05e0*/  SYNCS.EXCH.64 URZ, [UR5+0x20], UR10 ;  /* 0x0000200a05ff75b2 */ /* 0x0002620008000100 */
[----:B------:R1:W1:Y:S01]  /*05f0*/  SYNCS.EXCH.64 URZ, [UR5+0x10], UR10 ;  /* 0x0000100a05ff75b2 */ /* 0x0002620008000100 */
[----:B------:R1:W1:Y:S01]  /*0600*/  SYNCS.EXCH.64 URZ, [UR5+0x28], UR10 ;  /* 0x0000280a05ff75b2 */ /* 0x0002620008000100 */
[----:B------:R-:W-:Y:S01]  /*0610*/  NOP ;  /* 0x0000000000007918 */ /* 0x000fe20000000000 */
.L_x_9:
[----:B------:R-:W2:Y:S01]  /*0620*/  SHFL.IDX PT, R2, R162, RZ, 0x1f ;  /* 0x00001fffa2027589 */ /* 0x000ea200000e0000 */
[----:B------:R-:W-:Y:S01]  /*0630*/  NOP ;  /* 0x0000000000007918 */ /* 0x000fe20000000000 */
[----:B--2---:R-:W-:-:S13]  /*0640*/  ISETP.NE.AND P0, PT, R2, 0x1, PT ;  /* 0x000000010200780c */ /* 0x004fda0003f05270 */
[----:B------:R-:W-:Y:S05]  /*0650*/  @P0 BRA `(.L_x_10) ;  /* 0x0000000000580947 */ /* 0x000fea0003800000 */
[----:B------:R-:W2:Y:S01]  /*0660*/  S2UR UR7, SR_CgaCtaId ;  /* 0x00000000000779c3 */ /* 0x000ea20000008800 */
[----:B------:R-:W-:Y:S01]  /*0670*/  UMOV UR9, 0x400 ;  /* 0x0000040000097882 */ /* 0x000fe20000000000 */
[----:B-1----:R-:W-:Y:S01]  /*0680*/  UMOV UR5, 0x20 ;  /* 0x0000002000057882 */ /* 0x002fe20000000000 */
[----:B------:R-:W-:Y:S01]  /*0690*/  UMOV UR4, 0x80 ;  /* 0x0000008000047882 */ /* 0x000fe20000000000 */
[----:B------:R-:W-:-:S04]  /*06a0*/  UIADD3 UR10, UPT, UPT, -UR5, 0x100000, URZ ;  /* 0x00100000050a7890 */ /* 0x000fc8000fffe1ff */
[----:B------:R-:W-:Y:S02]  /*06b0*/  USHF.L.U32 UR11, UR10, 0xb, URZ ;  /* 0x0000000b0a0b7899 */ /* 0x000fe400080006ff */
[----:B------:R-:W-:Y:S02]  /*06c0*/  USHF.L.U32 UR10, UR10, 0x1, URZ ;  /* 0x000000010a0a7899 */ /* 0x000fe400080006ff */
[----:B------:R-:W-:-:S04]  /*06d0*/  UIADD3 UR4, UPT, UPT, -UR4, 0x100000, URZ ;  /* 0x0010000004047890 */ /* 0x000fc8000fffe1ff */
[----:B------:R-:W-:Y:S02]  /*06e0*/  USHF.L.U32 UR5, UR4, 0xb, URZ ;  /* 0x0000000b04057899 */ /* 0x000fe400080006ff */
[----:B------:R-:W-:Y:S01]  /*06f0*/  USHF.L.U32 UR4, UR4, 0x1, URZ ;  /* 0x0000000104047899 */ /* 0x000fe200080006ff */
[----:B------:R-:W-:Y:S01]  /*0700*/  ELECT P0, URZ, PT ;  /* 0x0000000000ff782f */ /* 0x000fe20003800000 */
[----:B--2---:R-:W-:Y:S01]  /*0710*/  ULEA UR7, UR7, UR9, 0x18 ;  /* 0x0000000907077291 */ /* 0x004fe2000f8ec0ff */
[----:B------:R-:W1:Y:S11]  /*0720*/  FENCE.VIEW.ASYNC.S ;  /* 0x00000000000073c6 */ /* 0x000e760000000000 */
[----:B-1----:R2:W1:Y:S01]  /*0730*/  SYNCS.EXCH.64 URZ, [UR7+0x30], UR10 ;  /* 0x0000300a07ff75b2 */ /* 0x0024620008000100 */
[----:B------:R2:W1:Y:S01]  /*0740*/  SYNCS.EXCH.64 URZ, [UR7+0x50], UR4 ;  /* 0x0000500407ff75b2 */ /* 0x0004620008000100 */
[----:B------:R2:W1:Y:S01]  /*0750*/  SYNCS.EXCH.64 URZ, [UR7+0x38], UR10 ;  /* 0x0000380a07ff75b2 */ /* 0x0004620008000100 */
[----:B------:R2:W1:Y:S01]  /*0760*/  SYNCS.EXCH.64 URZ, [UR7+0x58], UR4 ;  /* 0x0000580407ff75b2 */ /* 0x0004620008000100 */
[----:B------:R2:W1:Y:S01]  /*0770*/  SYNCS.EXCH.64 URZ, [UR7+0x40], UR10 ;  /* 0x0000400a07ff75b2 */ /* 0x0004620008000100 */
[----:B------:R2:W1:Y:S01]  /*0780*/  SYNCS.EXCH.64 URZ, [UR7+0x60], UR4 ;  /* 0x0000600407ff75b2 */ /* 0x0004620008000100 */
[----:B------:R2:W1:Y:S01]  /*0790*/  SYNCS.EXCH.64 URZ, [UR7+0x48], UR10 ;  /* 0x0000480a07ff75b2 */ /* 0x0004620008000100 */
[----:B------:R2:W1:Y:S02]  /*07a0*/  SYNCS.EXCH.64 URZ, [UR7+0x68], UR4 ;  /* 0x0000680407ff75b2 */ /* 0x0004640008000100 */
[----:B--2---:R-:W-:Y:S01]  /*07b0*/  NOP ;  /* 0x0000000000007918 */ /* 0x004fe20000000000 */
.L_x_10:
[----:B------:R-:W2:Y:S01]  /*07c0*/  SHFL.IDX PT, R2, R162, RZ, 0x1f ;  /* 0x00001fffa2027589 */ /* 0x000ea200000e0000 */
[----:B------:R-:W-:Y:S01]  /*07d0*/  NOP ;  /* 0x0000000000007918 */ /* 0x000fe20000000000 */
[----:B--2---:R-:W-:-:S13]  /*07e0*/  ISETP.NE.AND P0, PT, R2, 0x3, PT ;  /* 0x000000030200780c */ /* 0x004fda0003f05270 */
[----:B------:R-:W-:Y:S05]  /*07f0*/  @P0 BRA `(.L_x_11) ;  /* 0x0000000000300947 */ /* 0x000fea0003800000 */
[----:B-1----:R-:W1:Y:S01]  /*0800*/  S2UR UR5, SR_CgaCtaId ;  /* 0x00000000000579c3 */ /* 0x002e620000008800 */
        /* <DEDUP_REMOVED lines=8> */
[----:B-1----:R2:W1:Y:S01]  /*0890*/  SYNCS.EXCH.64 URZ, [UR5+0x70], UR10 ;  /* 0x0000700a05ff75b2 */ /* 0x0024620008000100 */
[----:B------:R2:W1:Y:S02]  /*08a0*/  SYNCS.EXCH.64 URZ, [UR5+0x78], UR10 ;  /* 0x0000780a05ff75b2 */ /* 0x0004640008000100 */
[----:B--2---:R-:W-:Y:S01]  /*08b0*/  NOP ;  /* 0x0000000000007918 */ /* 0x004fe20000000000 */
.L_x_11:
[----:B------:R-:W2:Y:S01]  /*08c0*/  SHFL.IDX PT, R2, R162, RZ, 0x1f ;  /* 0x00001fffa2027589 */ /* 0x000ea200000e0000 */
[----:B------:R-:W-:Y:S01]  /*08d0*/  NOP ;  /* 0x0000000000007918 */ /* 0x000fe20000000000 */
[----:B--2---:R-:W-:-:S13]  /*08e0*/  ISETP.NE.AND P0, PT, R2, 0x4, PT ;  /* 0x000000040200780c */ /* 0x004fda0003f05270 */
[----:B------:R-:W-:Y:S05]  /*08f0*/  @P0 BRA `(.L_x_12) ;  /* 0x00000000004c0947 */ /* 0x000fea0003800000 */
[----:B-1----:R-:W1:Y:S01]  /*0900*/  S2UR UR5, SR_CgaCtaId ;  /* 0x00000000000579c3 */ /* 0x002e620000008800 */
[----:B------:R-:W-:Y:S01]  /*0910*/  UMOV UR9, 0x100 ;  /* 0x0000010000097882 */ /* 0x000fe20000000000 */
[----:B------:R-:W-:Y:S01]  /*0920*/  UMOV UR7, 0x400 ;  /* 0x0000040000077882 */ /* 0x000fe20000000000 */
[----:B------:R-:W-:Y:S01]  /*0930*/  USEL UR9, UR9, 0xe0, UP2 ;  /* 0x000000e009097887 */ /* 0x000fe20009000000 */
[----:B------:R-:W-:Y:S01]  /*0940*/  UMOV UR4, 0x1 ;  /* 0x0000000100047882 */ /* 0x000fe20000000000 */
[----:B------:R-:W-:Y:S01]  /*0950*/  ELECT P0, URZ, PT ;  /* 0x0000000000ff782f */ /* 0x000fe20003800000 */
[----:B------:R-:W-:-:S04]  /*0960*/  UIADD3 UR10, UPT, UPT, -UR4, 0x100000, URZ ;  /* 0x00100000040a7890 */ /* 0x000fc8000fffe1ff */
[----:B------:R-:W-:Y:S02]  /*0970*/  USHF.L.U32 UR11, UR10, 0xb, URZ ;  /* 0x0000000b0a0b7899 */ /* 0x000fe400080006ff */
[----:B------:R-:W-:Y:S02]  /*0980*/  USHF.L.U32 UR10, UR10, 0x1, URZ ;  /* 0x000000010a0a7899 */ /* 0x000fe400080006ff */
[----:B------:R-:W-:-:S04]  /*0990*/  UIADD3 UR12, UPT, UPT, -UR9, 0x100000, URZ ;  /* 0x00100000090c7890 */ /* 0x000fc8000fffe1ff */
[----:B------:R-:W-:Y:S02]  /*09a0*/  USHF.L.U32 UR13, UR12, 0xb, URZ ;  /* 0x0000000b0c0d7899 */ /* 0x000fe400080006ff */
[----:B------:R-:W-:Y:S02]  /*09b0*/  USHF.L.U32 UR12, UR12, 0x1, URZ ;  /* 0x000000010c0c7899 */ /* 0x000fe400080006ff */
[----:B-1----:R-:W-:Y:S01]  /*09c0*/  ULEA UR5, UR5, UR7, 0x18 ;  /* 0x0000000705057291 */ /* 0x002fe2000f8ec0ff */
[----:B------:R-:W1:Y:S11]  /*09d0*/  FENCE.VIEW.ASYNC.S ;  /* 0x00000000000073c6 */ /* 0x000e760000000000 */
[----:B-1----:R2:W1:Y:S01]  /*09e0*/  SYNCS.EXCH.64 URZ, [UR5+0x80], UR10 ;  /* 0x0000800a05ff75b2 */ /* 0x0024620008000100 */
[----:B------:R2:W1:Y:S01]  /*09f0*/  SYNCS.EXCH.64 URZ, [UR5+0x90], UR12 ;  /* 0x0000900c05ff75b2 */ /* 0x0004620008000100 */
[----:B------:R2:W1:Y:S01]  /*0a00*/  SYNCS.EXCH.64 URZ, [UR5+0x88], UR10 ;  /* 0x0000880a05ff75b2 */ /* 0x0004620008000100 */
[----:B------:R2:W1:Y:S02]  /*0a10*/  SYNCS.EXCH.64 URZ, [UR5+0x98], UR12 ;  /* 0x0000980c05ff75b2 */ /* 0x0004640008000100 */
[----:B--2---:R-:W-:Y:S01]  /*0a20*/  NOP ;  /* 0x0000000000007918 */ /* 0x004fe20000000000 */
.L_x_12:
        /* <DEDUP_REMOVED lines=20> */
[----:B------:R2:W1:Y:S02]  /*0b70*/  SYNCS.EXCH.64 URZ, [UR7+0xb8], UR4 ;  /* 0x0000b80407ff75b2 */ /* 0x0004640008000100 */
[----:B--2---:R-:W-:Y:S01]  /*0b80*/  NOP ;  /* 0x0000000000007918 */ /* 0x004fe20000000000 */
.L_x_13:
        /* <DEDUP_REMOVED lines=18> */
.L_x_14:
[----:B-1----:R-:W1:Y:S01]  /*0cb0*/  S2UR UR5, SR_CTAID.X ;  /* 0x00000000000579c3 */ /* 0x002e620000002500 */
[----:B------:R-:W-:-:S05]  /*0cc0*/  CS2R.32 R156, SR_CgaSize ;  /* 0x00000000009c7805 */ /* 0x000fca0000008a00 */
[----:B------:R-:W-:-:S05]  /*0cd0*/  IMAD R156, R156, -0xa0, RZ ;  /* 0xffffff609c9c7824 */ /* 0x000fca00078e02ff */
[----:B------:R-:W-:-:S14]  /*0ce0*/  R2UR UR9, R156 ;  /* 0x000000009c0972ca */ /* 0x000fdc00000e0000 */
[----:B------:R-:W2:Y:S01]  /*0cf0*/  LDCU UR9, c[0x0][UR9+0x2b0] ;  /* 0x00005600090977ac */ /* 0x000ea20008000800 */
[----:B------:R-:W-:Y:S01]  /*0d00*/  NOP ;  /* 0x0000000000007918 */ /* 0x000fe20000000000 */
[----:B------:R-:W-:-:S05]  /*0d10*/  CS2R.32 R156, SR_CgaSize ;  /* 0x00000000009c7805 */ /* 0x000fca0000008a00 */
[----:B------:R-:W-:-:S05]  /*0d20*/  IMAD R156, R156, -0xa0, RZ ;  /* 0xffffff609c9c7824 */ /* 0x000fca00078e02ff */
[----:B------:R-:W-:-:S14]  /*0d30*/  R2UR UR7, R156 ;  /* 0x000000009c0772ca */ /* 0x000fdc00000e0000 */
[----:B------:R-:W3:Y:S01]  /*0d40*/  LDCU UR7, c[0x0][UR7+0x2b4] ;  /* 0x00005680070777ac */ /* 0x000ee20008000800 */
[----:B------:R-:W4:Y:S08]  /*0d50*/  S2UR UR4, SR_CTAID.Y ;  /* 0x00000000000479c3 */ /* 0x000f300000002600 */
[----:B------:R-:W3:Y:S01]  /*0d60*/  LDC R9, c[0x0][0xb24] ;  /* 0x0002c900ff097b82 */ /* 0x000ee20000000800 */
[----:B-1----:R-:W-:-:S02]  /*0d70*/  I2FP.F32.U32 R4, UR5 ;  /* 0x0000000500047c45 */ /* 0x002fc40008201000 */
[----:B------:R-:W-:-:S05]  /*0d80*/  CS2R.32 R5, SR_CgaSize ;  /* 0x0000000000057805 */ /* 0x000fca0000008a00 */
[----:B------:R-:W-:-:S06]  /*0d90*/  IMAD R5, R5, -0xa0, RZ ;  /* 0xffffff6005057824 */ /* 0x000fcc00078e02ff */
[----:B------:R-:W1:Y:S01]  /*0da0*/  LDC R5, c[0x0][R5+0x2a0] ;  /* 0x0000a80005057b82 */ /* 0x000e620000000800 */
[----:B------:R-:W-:Y:S01]  /*0db0*/  MOV R21, UR5 ;  /* 0x0000000500157c02 */ /* 0x000fe20008000f00 */
[----:B--2---:R-:W-:Y:S01]  /*0dc0*/  FMUL R4, R4, UR9 ;  /* 0x0000000904047c20 */ /* 0x004fe20008400000 */
[----:B----4-:R-:W-:Y:S02]  /*0dd0*/  I2FP.F32.U32 R2, UR4 ;  /* 0x0000000400027c45 */ /* 0x010fe40008201000 */
[----:B------:R-:W-:-:S05]  /*0de0*/  CS2R.32 R3, SR_CgaSize ;  /* 0x0000000000037805 */ /* 0x000fca0000008a00 */
[----:B------:R-:W-:-:S06]  /*0df0*/  IMAD R3, R3, -0xa0, RZ ;  /* 0xffffff6003037824 */ /* 0x000fcc00078e02ff */
[----:B------:R-:W2:Y:S01]  /*0e00*/  LDC R3, c[0x0][R3+0x2a4] ;  /* 0x0000a90003037b82 */ /* 0x000ea20000000800 */
[----:B------:R-:W4:Y:S01]  /*0e10*/  F2I.U32.TRUNC.NTZ R156, R4 ;  /* 0x00000004009c7305 */ /* 0x000f22000020f000 */
[----:B------:R-:W-:Y:S01]  /*0e20*/  MOV R20, UR4 ;  /* 0x0000000400147c02 */ /* 0x000fe20008000f00 */
[----:B---3--:R-:W-:-:S05]  /*0e30*/  FMUL R2, R2, UR7 ;  /* 0x0000000702027c20 */ /* 0x008fca0008400000 */
[----:B------:R-:W-:Y:S01]  /*0e40*/  BAR.SYNC.DEFER_BLOCKING 0x0 ;  /* 0x0000000000007b1d */ /* 0x000fe20000010000 */
[----:B------:R-:W-:-:S05]  /*0e50*/  ISETP.GE.AND P0, PT, R9, 0x1, PT ;  /* 0x000000010900780c */ /* 0x000fca0003f06270 */
[----:B------:R-:W3:Y:S02]  /*0e60*/  F2I.U32.TRUNC.NTZ R154, R2 ;  /* 0x00000002009a7305 */ /* 0x000ee4000020f000 */
[----:B------:R-:W2:Y:S01]  /*0e70*/  S2UR UR36, SR_CTAID.Z ;  /* 0x00000000002479c3 */ /* 0x000ea20000002700 */
[----:B----4-:R-:W-:-:S05]  /*0e80*/  IADD3 R156, PT, PT, -R156, RZ, RZ ;  /* 0x000000ff9c9c7210 */ /* 0x010fca0007ffe1ff */
[----:B-1----:R-:W-:Y:S01]  /*0e90*/  IMAD R156, R5, R156, UR5 ;  /* 0x00000005059c7e24 */ /* 0x002fe2000f8e029c */
[----:B---3--:R-:W-:-:S05]  /*0ea0*/  IADD3 R154, PT, PT, -R154, RZ, RZ ;  /* 0x000000ff9a9a7210 */ /* 0x008fca0007ffe1ff */
[----:B--2---:R-:W-:Y:S01]  /*0eb0*/  IMAD R154, R3, R154, UR4 ;  /* 0x00000004039a7e24 */ /* 0x004fe2000f8e029a */
[----:B------:R-:W-:Y:S06]  /*0ec0*/  @!P0 BRA `(.L_x_15) ;  /* 0x0000000000b88947 */ /* 0x000fec0003800000 */
[----:B------:R-:W1:Y:S01]  /*0ed0*/  LDC.64 R4, c[0x0][0xb18] ;  /* 0x0002c600ff047b82 */ /* 0x000e620000000a00 */
[----:B------:R-:W-:-:S07]  /*0ee0*/  ISETP.NE.AND P0, PT, R9, 0x1, PT ;  /* 0x000000010900780c */ /* 0x000fce0003f05270 */
[----:B------:R-:W2:Y:S08]  /*0ef0*/  LDC R10, c[0x0][0xb0c] ;  /* 0x0002c300ff0a7b82 */ /* 0x000eb00000000800 */
[----:B------:R-:W3:Y:S08]  /*0f00*/  LDC R11, c[0x0][0x370] ;  /* 0x0000dc00ff0b7b82 */ /* 0x000ef00000000800 */
[----:B------:R-:W4:Y:S01]  /*0f10*/  LDC R12, c[0x0][0x374] ;  /* 0x0000dd00ff0c7b82 */ /* 0x000f220000000800 */
[----:B-1----:R-:W-:-:S07]  /*0f20*/  ISETP.NE.AND P1, PT, R4, 0x1, PT ;  /* 0x000000010400780c */ /* 0x002fce0003f25270 */
[----:B------:R-:W3:Y:S01]  /*0f30*/  LDC.64 R6, c[0x0][0xb10] ;  /* 0x0002c400ff067b82 */ /* 0x000ee20000000a00 */
[----:B--2---:R-:W-:-:S07]  /*0f40*/  ISETP.NE.AND P2, PT, R10, 0x1, PT ;  /* 0x000000010a00780c */ /* 0x004fce0003f45270 */
[----:B------:R-:W1:Y:S08]  /*0f50*/  LDC R8, c[0x0][0xb20] ;  /* 0x0002c800ff087b82 */ /* 0x000e700000000800 */
[----:B------:R-:W2:Y:S01]  /*0f60*/  LDC.64 R2, c[0x0][0xb28] ;  /* 0x0002ca00ff027b82 */ /* 0x000ea20000000a00 */
[----:B----4-:R-:W-:-:S04]  /*0f70*/  IMAD.HI.U32 R13, R12, R5, RZ ;  /* 0x000000050c0d7227 */ /* 0x010fc800078e00ff */
[----:B------:R-:W-:-:S04]  /*0f80*/  IMAD.HI.U32 R5, R20, R5, RZ ;  /* 0x0000000514057227 */ /* 0x000fc800078e00ff */
[----:B---3--:R-:W-:-:S04]  /*0f90*/  IMAD.HI.U32 R14, R11, R6, RZ ;  /* 0x000000060b0e7227 */ /* 0x008fc800078e00ff */
[C---:B------:R-:W-:Y:S01]  /*0fa0*/  IMAD.HI.U32 R16, R21.reuse, R6, RZ ;  /* 0x0000000615107227 */ /* 0x040fe200078e00ff */
[-C--:B------:R-:W-:Y:S02]  /*0fb0*/  @P2 SHF.R.U32.HI R11, RZ, R7.reuse, R14 ;  /* 0x00000007ff0b2219 */ /* 0x080fe4000001160e */
[-C--:B-1----:R-:W-:Y:S02]  /*0fc0*/  @P1 SHF.R.U32.HI R12, RZ, R8.reuse, R13 ;  /* 0x00000008ff0c1219 */ /* 0x082fe4000001160d */
[----:B------:R-:W-:Y:S02]  /*0fd0*/  SHF.R.U32.HI R5, RZ, R8, R5 ;  /* 0x00000008ff057219 */ /* 0x000fe40000011605 */
[----:B------:R-:W-:Y:S02]  /*0fe0*/  SHF.R.U32.HI R16, RZ, R7, R16 ;  /* 0x00000007ff107219 */ /* 0x000fe40000011610 */
[----:B------:R-:W-:Y:S01]  /*0ff0*/  SEL R5, R20, R5, !P1 ;  /* 0x0000000514057207 */ /* 0x000fe20004800000 */
[----:B--2---:R-:W-:Y:S01]  /*1000*/  IMAD.HI.U32 R14, R12, R2, RZ ;  /* 0x000000020c0e7227 */ /* 0x004fe200078e00ff */
[----:B------:R-:W-:-:S02]  /*1010*/  SEL R7, R21, R16, !P2 ;  /* 0x0000001015077207 */ /* 0x000fc40005000000 */
[----:B------:R-:W-:Y:S01]  /*1020*/  IADD3 R13, PT, PT, -R5, RZ, RZ ;  /* 0x000000ff050d7210 */ /* 0x000fe20007ffe1ff */
[----:B------:R-:W-:Y:S01]  /*1030*/  IMAD.HI.U32 R6, R11, R2, RZ ;  /* 0x000000020b067227 */ /* 0x000fe200078e00ff */
[----:B------:R-:W-:-:S03]  /*1040*/  @P0 SHF.R.U32.HI R12, RZ, R3, R14 ;  /* 0x00000003ff0c0219 */ /* 0x000fc6000001160e */
[----:B------:R-:W-:Y:S01]  /*1050*/  IMAD R13, R4, R13, R20 ;  /* 0x0000000d040d7224 */ /* 0x000fe200078e0214 */
[----:B------:R-:W-:Y:S01]  /*1060*/  @P0 SHF.R.U32.HI R11, RZ, R3, R6 ;  /* 0x00000003ff0b0219 */ /* 0x000fe20000011606 */
[----:B------:R-:W-:-:S04]  /*1070*/  IMAD R12, R12, R9, RZ ;  /* 0x000000090c0c7224 */ /* 0x000fc800078e02ff */
[----:B------:R-:W-:Y:S01]  /*1080*/  IMAD R6, R11, R9, RZ ;  /* 0x000000090b067224 */ /* 0x000fe200078e02ff */
[----:B------:R-:W-:-:S04]  /*1090*/  ISETP.GE.AND P1, PT, R5, R12, PT ;  /* 0x0000000c0500720c */ /* 0x000fc80003f26270 */
[----:B------:R-:W-:Y:S01]  /*10a0*/  ISETP.GE.OR P1, PT, R7, R6, P1 ;  /* 0x000000060700720c */ /* 0x000fe20000f26670 */
[----:B------:R-:W-:-:S05]  /*10b0*/  IMAD.HI.U32 R6, R5, R2, RZ ;  /* 0x0000000205067227 */ /* 0x000fca00078e00ff */
[----:B------:R-:W-:-:S04]  /*10c0*/  SHF.R.U32.HI R6, RZ, R3, R6 ;  /* 0x00000003ff067219 */ /* 0x000fc80000011606 */
[----:B------:R-:W-:-:S03]  /*10d0*/  SEL R6, R5, R6, !P0 ;  /* 0x0000000605067207 */ /* 0x000fc60004000000 */
[----:B------:R-:W-:Y:S01]  /*10e0*/  @!P1 IMAD.HI.U32 R8, R7, R2, RZ ;  /* 0x0000000207089227 */ /* 0x000fe200078e00ff */
[----:B------:R-:W-:-:S04]  /*10f0*/  IADD3 R2, PT, PT, -R6, RZ, RZ ;  /* 0x000000ff06027210 */ /* 0x000fc80007ffe1ff */
[----:B------:R-:W-:Y:S01]  /*1100*/  @!P1 SHF.R.U32.HI R8, RZ, R3, R8 ;  /* 0x00000003ff089219 */ /* 0x000fe20000011608 */
[----:B------:R-:W-:-:S03]  /*1110*/  IMAD R2, R9, R2, R5 ;  /* 0x0000000209027224 */ /* 0x000fc600078e0205 */
[----:B------:R-:W-:-:S05]  /*1120*/  @!P1 SEL R3, R7, R8, !P0 ;  /* 0x0000000807039207 */ /* 0x000fca0004000000 */
[--C-:B------:R-:W-:Y:S02]  /*1130*/  @!P1 IMAD.IADD R6, R6, 0x1, -R3.reuse ;  /* 0x0000000106069824 */ /* 0x100fe400078e0a03 */
[----:B------:R-:W-:Y:S01]  /*1140*/  @!P1 IMAD R3, R2, R11, R3 ;  /* 0x0000000b02039224 */ /* 0x000fe200078e0203 */
[----:B------:R-:W-:Y:S01]  /*1150*/  IADD3 R2, PT, PT, -R7, RZ, RZ ;  /* 0x000000ff07027210 */ /* 0x000fe20007ffe1ff */
[----:B------:R-:W-:Y:S02]  /*1160*/  @!P1 IMAD R5, R6, R9, R7 ;  /* 0x0000000906059224 */ /* 0x000fe400078e0207 */
[----:B------:R-:W-:Y:S02]  /*1170*/  @!P1 IMAD.MOV.U32 R7, RZ, RZ, R3 ;  /* 0x000000ffff079224 */ /* 0x000fe400078e0003 */
[----:B------:R-:W-:Y:S02]  /*1180*/  IMAD R2, R10, R2, R21 ;  /* 0x000000020a027224 */ /* 0x000fe400078e0215 */
[----:B------:R-:W-:-:S02]  /*1190*/  IMAD R20, R5, R4, R13 ;  /* 0x0000000405147224 */ /* 0x000fc400078e020d */
[----:B------:R-:W-:Y:S02]  /*11a0*/  IMAD R21, R7, R10, R2 ;  /* 0x0000000a07157224 */ /* 0x000fe400078e0202 */
.L_x_15:
[----:B------:R-:W1:Y:S01]  /*11b0*/  LDCU UR4, c[0x0][0xb30] ;  /* 0x00016600ff0477ac */ /* 0x000e620008000800 */
[----:B------:R-:W2:Y:S08]  /*11c0*/  S2UR UR37, SR_CgaCtaId ;  /* 0x00000000002579c3 */ /* 0x000eb00000008800 */
[----:B------:R-:W3:Y:S01]  /*11d0*/  LDC R72, c[0x0][0xb24] ;  /* 0x0002c900ff487b82 */ /* 0x000ee20000000800 */
[----:B-1----:R-:W-:-:S09]  /*11e0*/  UISETP.NE.AND UP1, UPT, UR4, 0x1, UPT ;  /* 0x000000010400788c */ /* 0x002fd2000bf25270 */
[----:B--2---:R-:W-:Y:S05]  /*11f0*/  BRA.U UP1, `(.L_x_16) ;  /* 0x0000000101407547 */ /* 0x004fea000b800000 */
[----:B------:R-:W1:Y:S08]  /*1200*/  LDC.64 R4, c[0x0][0xb10] ;  /* 0x0002c400ff047b82 */ /* 0x000e700000000a00 */
[----:B------:R-:W2:Y:S08]  /*1210*/  LDC.64 R2, c[0x0][0xb18] ;  /* 0x0002c600ff027b82 */ /* 0x000eb00000000a00 */
[----:B------:R-:W4:Y:S08]  /*1220*/  LDC R6, c[0x0][0xb20] ;  /* 0x0002c800ff067b82 */ /* 0x000f300000000800 */
[----:B------:R-:W3:Y:S01]  /*1230*/  LDC R8, c[0x0][0xb0c] ;  /* 0x0002c300ff087b82 */ /* 0x000ee20000000800 */
[----:B-1----:R-:W-:-:S05]  /*1240*/  IMAD.HI.U32 R4, R21, R4, RZ ;  /* 0x0000000415047227 */ /* 0x002fca00078e00ff */
[----:B------:R-:W-:Y:S01]  /*1250*/  SHF.R.U32.HI R4, RZ, R5, R4 ;  /* 0x00000005ff047219 */ /* 0x000fe20000011604 */
[----:B--2---:R-:W-:Y:S01]  /*1260*/  IMAD.HI.U32 R3, R20, R3, RZ ;  /* 0x0000000314037227 */ /* 0x004fe200078e00ff */
[----:B------:R-:W-:-:S04]  /*1270*/  ISETP.NE.AND P0, PT, R2, 0x1, PT ;  /* 0x000000010200780c */ /* 0x000fc80003f05270 */
[----:B----4-:R-:W-:-:S04]  /*1280*/  SHF.R.U32.HI R3, RZ, R6, R3 ;  /* 0x00000006ff037219 */ /* 0x010fc80000011603 */
[----:B------:R-:W-:Y:S02]  /*1290*/  SEL R3, R20, R3, !P0 ;  /* 0x0000000314037207 */ /* 0x000fe40004000000 */
[----:B---3--:R-:W-:-:S04]  /*12a0*/  ISETP.NE.AND P1, PT, R8, 0x1, PT ;  /* 0x000000010800780c */ /* 0x008fc80003f25270 */
[----:B------:R-:W-:-:S05]  /*12b0*/  SEL R4, R21, R4, !P1 ;  /* 0x0000000415047207 */ /* 0x000fca0004800000 */
[----:B------:R-:W-:Y:S02]  /*12c0*/  IMAD.IADD R5, R3, 0x1, -R4 ;  /* 0x0000000103057824 */ /* 0x000fe400078e0a04 */
[----:B------:R-:W-:Y:S02]  /*12d0*/  IMAD.IADD R3, R4, 0x1, -R3 ;  /* 0x0000000104037824 */ /* 0x000fe400078e0a03 */
[----:B------:R-:W-:Y:S02]  /*12e0*/  IMAD R21, R5, R8, R21 ;  /* 0x0000000805157224 */ /* 0x000fe400078e0215 */
[----:B------:R-:W-:-:S07]  /*12f0*/  IMAD R20, R3, R2, R20 ;  /* 0x0000000203147224 */ /* 0x000fce00078e0214 */
.L_x_16:
[----:B------:R-:W-:Y:S01]  /*1300*/  BAR.SYNC.DEFER_BLOCKING 0x0 ;  /* 0x0000000000007b1d */ /* 0x000fe20000010000 */
[----:B------:R-:W-:Y:S01]  /*1310*/  UISETP.NE.AND UP1, UPT, UR8, 0x2, UPT ;  /* 0x000000020800788c */ /* 0x000fe2000bf25270 */
[----:B------:R-:W-:Y:S02]  /*1320*/  ISETP.NE.OR P5, PT, R0, 0x2, !P5 ;  /* 0x000000020000780c */ /* 0x000fe40006fa5670 */
[----:B------:R-:W-:-:S06]  /*1330*/  LOP3.LUT R2, R170, 0x1f, RZ, 0xc0, !PT ;  /* 0x0000001faa027812 */ /* 0x000fcc00078ec0ff */
[----:B------:R-:W-:Y:S05]  /*1340*/  BRA.U UP1, `(.L_x_17) ;  /* 0x00000011013c7547 */ /* 0x000fea000b800000 */
[----:B------:R-:W1:Y:S01]  /*1350*/  LDCU UR13, c[0x0][0x38c] ;  /* 0x00007180ff0d77ac */ /* 0x000e620008000800 */
[----:B------:R-:W2:Y:S01]  /*1360*/  LDC R9, c[0x0][0x370] ;  /* 0x0000dc00ff097b82 */ /* 0x000ea20000000800 */
[----:B------:R-:W-:Y:S01]  /*1370*/  PLOP3.LUT P1, PT, PT, PT, UP2, 0x80, 0x8 ;  /* 0x000000000008781c */ /* 0x000fe20003f2f028 */
[----:B------:R-:W-:Y:S01]  /*1380*/  HFMA2 R12, -RZ, RZ, 0, 0 ;  /* 0x00000000ff0c7431 */ /* 0x000fe200000001ff */
[----:B------:R-:W-:Y:S01]  /*1390*/  ISETP.EQ.OR P4, PT, R2, RZ, P5 ;  /* 0x000000ff0200720c */ /* 0x000fe20002f82670 */
[----:B------:R-:W-:Y:S01]  /*13a0*/  IMAD.MOV.U32 R15, RZ, RZ, 0x1 ;  /* 0x00000001ff0f7424 */ /* 0x000fe200078e00ff */
[----:B------:R-:W-:Y:S01]  /*13b0*/  PLOP3.LUT P1, PT, P1, PT, PT, 0x8, 0x80 ;  /* 0x000000000080781c */ /* 0x000fe20000f2e170 */
[----:B------:R-:W-:Y:S01]  /*13c0*/  IMAD.MOV.U32 R14, RZ, RZ, RZ ;  /* 0x000000ffff0e7224 */ /* 0x000fe200078e00ff */
[----:B------:R-:W-:Y:S01]  /*13d0*/  MOV R8, 0x1 ;  /* 0x0000000100087802 */ /* 0x000fe20000000f00 */
[----:B------:R-:W4:Y:S01]  /*13e0*/  LDC R0, c[0x0][0x374] ;  /* 0x0000dd00ff007b82 */ /* 0x000f220000000800 */
[----:B------:R-:W-:Y:S01]  /*13f0*/  IMAD.MOV.U32 R10, RZ, RZ, RZ ;  /* 0x000000ffff0a7224 */ /* 0x000fe200078e00ff */
[----:B------:R-:W2:Y:S01]  /*1400*/  LDCU.64 UR22, c[0x0][0x348] ;  /* 0x00006900ff1677ac */ /* 0x000ea20008000a00 */
[----:B------:R-:W-:Y:S01]  /*1410*/  UMOV UR6, URZ ;  /* 0x000000ff00067c82 */ /* 0x000fe20008000000 */
[----:B-1----:R-:W-:-:S04]  /*1420*/  UIADD3 UR5, UPT, UPT, UR13, 0x3f, URZ ;  /* 0x0000003f0d057890 */ /* 0x002fc8000fffe0ff */
[----:B------:R-:W-:-:S04]  /*1430*/  USHF.R.S32.HI UR4, URZ, 0x1f, UR5 ;  /* 0x0000001fff047899 */ /* 0x000fc80008011405 */
[----:B------:R-:W-:-:S04]  /*1440*/  ULEA.HI UR4, UR4, UR5, URZ, 0x6 ;  /* 0x0000000504047291 */ /* 0x000fc8000f8f30ff */
[----:B------:R-:W-:Y:S02]  /*1450*/  USHF.R.S32.HI UR15, URZ, 0x6, UR4 ;  /* 0x00000006ff0f7899 */ /* 0x000fe40008011404 */
[----:B------:R-:W-:Y:S02]  /*1460*/  UIADD3 UR4, UPT, UPT, UR13, -0x1, URZ ;  /* 0xffffffff0d047890 */ /* 0x000fe4000fffe0ff */
[----:B------:R-:W-:Y:S02]  /*1470*/  UISETP.LT.U32.AND UP0, UPT, UR15, 0x3, UPT ;  /* 0x000000030f00788c */ /* 0x000fe4000bf01070 */
[----:B------:R-:W-:Y:S02]  /*1480*/  UISETP.GE.U32.AND UP1, UPT, UR4, -0x7f, UPT ;  /* 0xffffff810400788c */ /* 0x000fe4000bf26070 */
[----:B------:R-:W-:Y:S02]  /*1490*/  USEL UR14, UR15, 0x3, UP0 ;  /* 0x000000030f0e7887 */ /* 0x000fe40008000000 */
[----:B------:R-:W-:-:S02]  /*14a0*/  UIADD3 UR13, UPT, UPT, UR13, 0x7e, URZ ;  /* 0x0000007e0d0d7890 */ /* 0x000fc4000fffe0ff */
[----:B------:R-:W-:Y:S02]  /*14b0*/  UIADD3 UR5, UPT, UPT, UR14, -0x1, URZ ;  /* 0xffffffff0e057890 */ /* 0x000fe4000fffe0ff */
[----:B------:R-:W-:-:S03]  /*14c0*/  UIADD3 UR7, UPT, UPT, UR15, -UR14, URZ ;  /* 0x8000000e0f077290 */ /* 0x000fc6000fffe0ff */
[----:B------:R-:W-:-:S04]  /*14d0*/  @UP1 UIADD3 UR5, UPT, UPT, UR14, URZ, URZ ;  /* 0x000000ff0e051290 */ /* 0x000fc8000fffe0ff */
[----:B--2---:R-:W-:-:S12]  /*14e0*/  UIADD3 UR5, UPT, UPT, UR5, 0x1, URZ ;  /* 0x0000000105057890 */ /* 0x004fd8000fffe0ff */
.L_x_35:
[----:B------:R-:W-:Y:S01]  /*14f0*/  UISETP.NE.AND UP0, UPT, UR37, URZ, UPT ;  /* 0x000000ff2500728c */ /* 0x000fe2000bf05270 */
[----:B------:R-:W1:Y:S08]  /*1500*/  S2UR UR37, SR_CgaCtaId ;  /* 0x00000000002579c3 */ /* 0x000e700000008800 */
[----:B------:R-:W-:Y:S05]  /*1510*/  BRA.U UP0, `(.L_x_18) ;  /* 0x0000000100347547 */ /* 0x000fea000b800000 */
[----:B------:R-:W2:Y:S01]  /*1520*/  S2R R2, SR_CgaCtaId ;  /* 0x0000000000027919 */ /* 0x000ea20000008800 */
[----:B------:R-:W-:-:S04]  /*1530*/  MOV R3, 0x400 ;  /* 0x0000040000037802 */ /* 0x000fc80000000f00 */
[----:B--2---:R-:W-:Y:S02]  /*1540*/  LEA R3, R2, R3, 0x18 ;  /* 0x0000000302037211 */ /* 0x004fe400078ec0ff */
[----:B------:R-:W-:-:S03]  /*1550*/  SHF.L.U32 R2, R8, 0x1f, RZ ;  /* 0x0000001f08027819 */ /* 0x000fc600000006ff */
[----:B------:R-:W-:-:S04]  /*1560*/  IMAD R3, R10, 0x8, R3 ;  /* 0x000000080a037824 */ /* 0x000fc800078e0203 */
[----:B------:R-:W2:Y:S02]  /*1570*/  SYNCS.PHASECHK.TRANS64.TRYWAIT P0, [R3+URZ+0xd0], R2 ;  /* 0x0000d002030075a7 */ /* 0x000ea400080011ff */
[----:B--2---:R-:W-:Y:S05]  /*1580*/  @!P0 BRA `(.L_x_19) ;  /* 0x0000009400a48947 */ /* 0x004fea0003800000 */
.L_x_128:
[----:B------:R-:W-:Y:S01]  /*1590*/  VIADD R10, R10, 0x1 ;  /* 0x000000010a0a7836 */ /* 0x000fe20000000000 */
[----:B------:R2:W-:Y:S04]  /*15a0*/  SYNCS.ARRIVE.TRANS64.A1T0 RZ, [R3+URZ+0xc0], RZ ;  /* 0x0000c0ff03ff79a7 */ /* 0x0005e800081000ff */
[----:B------:R-:W-:-:S04]  /*15b0*/  ISETP.NE.AND P0, PT, R10, 0x2, PT ;  /* 0x000000020a00780c */ /* 0x000fc80003f05270 */
[----:B------:R-:W-:Y:S02]  /*15c0*/  SEL R10, R10, RZ, P0 ;  /* 0x000000ff0a0a7207 */ /* 0x000fe40000000000 */
[----:B--2---:R-:W-:-:S04]  /*15d0*/  SEL R3, RZ, 0x1, P0 ;  /* 0x00000001ff037807 */ /* 0x004fc80000000000 */
[----:B------:R-:W-:-:S07]  /*15e0*/  LOP3.LUT R8, R8, R3, RZ, 0x3c, !PT ;  /* 0x0000000308087212 */ /* 0x000fce00078e3cff */
.L_x_18:
[----:B------:R-:W-:Y:S01]  /*15f0*/  UMOV UR4, 0x400 ;  /* 0x0000040000047882 */ /* 0x000fe20000000000 */
[----:B------:R-:W-:Y:S01]  /*1600*/  SHF.L.U32 R2, R15, 0x1f, RZ ;  /* 0x0000001f0f027819 */ /* 0x000fe200000006ff */
[----:B-1----:R-:W-:Y:S01]  /*1610*/  ULEA UR4, UR37, UR4, 0x18 ;  /* 0x0000000425047291 */ /* 0x002fe2000f8ec0ff */
[----:B------:R-:W-:Y:S01]  /*1620*/  R2UR UR35, R21 ;  /* 0x00000000152372ca */ /* 0x000fe200000e0000 */
[----:B------:R-:W-:Y:S01]  /*1630*/  UISETP.GE.U32.AND UP0, UPT, UR13, 0x7f, UPT ;  /* 0x0000007f0d00788c */ /* 0x000fe2000bf06070 */
[----:B------:R-:W-:Y:S01]  /*1640*/  R2UR UR11, R20 ;  /* 0x00000000140b72ca */ /* 0x000fe200000e0000 */
[----:B------:R-:W-:Y:S01]  /*1650*/  ULEA UR8, UR6, UR4, 0x3 ;  /* 0x0000000406087291 */ /* 0x000fe2000f8e18ff */
[----:B------:R-:W-:-:S08]  /*1660*/  UMOV UR24, URZ ;  /* 0x000000ff00187c82 */ /* 0x000fd00008000000 */
[----:B------:R1:W2:Y:S01]  /*1670*/  SYNCS.PHASECHK.TRANS64.TRYWAIT P0, [UR8+0x18], R2 ;  /* 0x00001802ff0075a7 */ /* 0x0002a20008001108 */
[----:B------:R-:W-:Y:S02]  /*1680*/  USHF.L.U32 UR35, UR35, 0x7, URZ ;  /* 0x0000000723237899 */ /* 0x000fe400080006ff */
[----:B------:R-:W-:Y:S01]  /*1690*/  USHF.L.U32 UR11, UR11, 0x8, URZ ;  /* 0x000000080b0b7899 */ /* 0x000fe200080006ff */
[----:B------:R-:W-:Y:S11]  /*16a0*/  BRA.U !UP0, `(.L_x_20) ;  /* 0x0000000108a87547 */ /* 0x000ff6000b800000 */
[----:B------:R-:W-:Y:S01]  /*16b0*/  UMOV UR16, URZ ;  /* 0x000000ff00107c82 */ /* 0x000fe20008000000 */
[----:B------:R-:W-:-:S05]  /*16c0*/  UMOV UR17, UR6 ;  /* 0x0000000600117c82 */ /* 0x000fca0008000000 */
.L_x_25:
[----:B-1----:R-:W-:Y:S01]  /*16d0*/  ULEA UR33, UR17, UR4, 0x3 ;  /* 0x0000000411217291 */ /* 0x002fe2000f8e18ff */
[----:B--2---:R-:W-:Y:S01]  /*16e0*/  @!P5 MOV R3, 0xc000 ;  /* 0x0000c0000003d802 */ /* 0x004fe20000000f00 */
[----:B--2---:R-:W-:Y:S10]  /*16f0*/  @P0 BRA `(.L_x_21) ;  /* 0x00000000000c0947 */ /* 0x004ff40003800000 */
[----:B------:R-:W-:-:S04]  /*1700*/  SHF.L.U32 R5, R15, 0x1f, RZ ;  /* 0x0000001f0f057819 */ /* 0x000fc800000006ff */
[----:B------:R-:W2:Y:S02]  /*1710*/  SYNCS.PHASECHK.TRANS64.TRYWAIT P0, [UR33+0x18], R5 ;  /* 0x00001805ff0075a7 */ /* 0x000ea40008001121 */
[----:B--2---:R-:W-:Y:S05]  /*1720*/  @!P0 BRA `(.L_x_22) ;  /* 0x0000009400508947 */ /* 0x004fea0003800000 */
.L_x_21:
[----:B------:R2:W-:Y:S01]  /*1730*/  @!P5 SYNCS.ARRIVE.TRANS64 RZ, [UR33], R3 ;  /* 0x00000003ffffd9a7 */ /* 0x0005e20008000021 */
[----:B------:R-:W-:Y:S04]  /*1740*/  BSSY.RECONVERGENT B0, `(.L_x_23) ;  /* 0x0000003000007945 */ /* 0x000fe80003800200 */
[----:B------:R-:W-:Y:S05]  /*1750*/  @P4 BRA `(.L_x_24) ;  /* 0x0000000000044947 */ /* 0x000fea0003800000 */
[----:B------:R-:W-:Y:S05]  /*1760*/  BPT.TRAP 0x1 ;  /* 0x000000040000795c */ /* 0x000fea0000300000 */
.L_x_24:
[----:B------:R-:W-:Y:S05]  /*1770*/  BSYNC.RECONVERGENT B0 ;  /* 0x0000000000007941 */ /* 0x000fea0003800200 */
.L_x_23:
[----:B------:R-:W-:Y:S02]  /*1780*/  UIADD3 UR6, UPT, UPT, UR17, 0x1, URZ ;  /* 0x0000000111067890 */ /* 0x000fe4000fffe0ff */
[----:B------:R-:W-:Y:S02]  /*1790*/  ULEA UR32, UR17, UR4, 0xe ;  /* 0x0000000411207291 */ /* 0x000fe4000f8e70ff */
[----:B------:R-:W-:Y:S02]  /*17a0*/  UISETP.NE.AND UP0, UPT, UR6, 0x3, UPT ;  /* 0x000000030600788c */ /* 0x000fe4000bf05270 */
[----:B------:R-:W-:Y:S02]  /*17b0*/  UIADD3 UR26, UP1, UPT, UR22, 0x80, URZ ;  /* 0x00000080161a7890 */ /* 0x000fe4000ff3e0ff */
[----:B------:R-:W-:Y:S02]  /*17c0*/  USEL UR9, URZ, 0x1, UP0 ;  /* 0x00000001ff097887 */ /* 0x000fe40008000000 */
[----:B------:R-:W-:-:S02]  /*17d0*/  USEL UR6, UR6, URZ, UP0 ;  /* 0x000000ff06067287 */ /* 0x000fc40008000000 */
[----:B------:R-:W-:Y:S02]  /*17e0*/  UIADD3 UR20, UP0, UPT, UR22, 0x180, URZ ;  /* 0x0000018016147890 */ /* 0x000fe4000ff1e0ff */
[----:B------:R-:W-:Y:S01]  /*17f0*/  ULEA UR8, UR6, UR4, 0x3 ;  /* 0x0000000406087291 */ /* 0x000fe2000f8e18ff */
[----:B------:R-:W-:Y:S01]  /*1800*/  LOP3.LUT R15, R15, UR9, RZ, 0x3c, !PT ;  /* 0x000000090f0f7c12 */ /* 0x000fe2000f8e3cff */
[----:B------:R-:W-:Y:S02]  /*1810*/  USHF.L.U32 UR34, UR16, 0x6, URZ ;  /* 0x0000000610227899 */ /* 0x000fe400080006ff */
[----:B------:R-:W-:Y:S01]  /*1820*/  UIADD3.X UR27, UPT, UPT, URZ, UR23, URZ, UP1, !UPT ;  /* 0x00000017ff1b7290 */ /* 0x000fe20008ffe4ff */
[----:B-1----:R-:W-:Y:S01]  /*1830*/  SHF.L.U32 R2, R15, 0x1f, RZ ;  /* 0x0000001f0f027819 */ /* 0x002fe200000006ff */
[----:B------:R-:W-:Y:S02]  /*1840*/  UIADD3 UR32, UPT, UPT, UR32, 0x10800, URZ ;  /* 0x0001080020207890 */ /* 0x000fe4000fffe0ff */
[----:B------:R-:W-:Y:S01]  /*1850*/  UIADD3.X UR21, UPT, UPT, URZ, UR23, URZ, UP0, !UPT ;  /* 0x00000017ff157290 */ /* 0x000fe200087fe4ff */
[----:B------:R1:W1:Y:S01]  /*1860*/  SYNCS.PHASECHK.TRANS64.TRYWAIT P0, [UR8+0x18], R2 ;  /* 0x00001802ff0075a7 */ /* 0x0002620008001108 */
[----:B------:R-:W-:Y:S01]  /*1870*/  ULEA UR8, UR17, UR4, 0xf ;  /* 0x0000000411087291 */ /* 0x000fe2000f8e78ff */
[----:B------:R-:W-:Y:S01]  /*1880*/  UMOV UR18, 0x0 ;  /* 0x0000000000127882 */ /* 0x000fe20000000000 */
[----:B------:R-:W-:-:S02]  /*1890*/  UMOV UR19, 0x10000000 ;  /* 0x1000000000137882 */ /* 0x000fc40000000000 */
[----:B------:R-:W-:Y:S01]  /*18a0*/  UIADD3 UR8, UPT, UPT, UR8, 0x1c800, URZ ;  /* 0x0001c80008087890 */ /* 0x000fe2000fffe0ff */
[----:B------:R1:W-:Y:S01]  /*18b0*/  UTMALDG.3D [UR32], [UR26], desc[UR18] ;  /* 0x000012201a0075b4 */ /* 0x0003e20008011000 */
[----:B------:R-:W-:Y:S01]  /*18c0*/  UMOV UR12, UR36 ;  /* 0x00000024000c7c82 */ /* 0x000fe20008000000 */
[----:B------:R-:W-:Y:S01]  /*18d0*/  UMOV UR9, UR33 ;  /* 0x0000002100097c82 */ /* 0x000fe20008000000 */
[----:B------:R-:W-:Y:S01]  /*18e0*/  UMOV UR10, UR34 ;  /* 0x00000022000a7c82 */ /* 0x000fe20008000000 */
[----:B------:R-:W-:Y:S01]  /*18f0*/  UIADD3 UR16, UPT, UPT, UR16, 0x1, URZ ;  /* 0x0000000110107890 */ /* 0x000fe2000fffe0ff */
[----:B------:R-:W-:Y:S01]  /*1900*/  UMOV UR24, UR5 ;  /* 0x0000000500187c82 */ /* 0x000fe20008000000 */
[----:B------:R-:W-:Y:S02]  /*1910*/  UMOV UR17, UR6 ;  /* 0x0000000600117c82 */ /* 0x000fe40008000000 */
[----:B------:R1:W-:Y:S01]  /*1920*/  UTMALDG.3D [UR8], [UR20], desc[UR18] ;  /* 0x00001208140075b4 */ /* 0x0003e20008011000 */
[----:B------:R-:W-:-:S09]  /*1930*/  UISETP.NE.AND UP0, UPT, UR16, UR5, UPT ;  /* 0x000000051000728c */ /* 0x000fd2000bf05270 */
[----:B------:R-:W-:Y:S05]  /*1940*/  BRA.U UP0, `(.L_x_25) ;  /* 0xfffffffd00607547 */ /* 0x000fea000b83ffff */
.L_x_20:
[----:B-1----:R-:W-:Y:S01]  /*1950*/  ULEA UR8, UR6, UR4, 0x3 ;  /* 0x0000000406087291 */ /* 0x002fe2000f8e18ff */
[----:B------:R-:W-:Y:S01]  /*1960*/  SHF.L.U32 R2, R15, 0x1f, RZ ;  /* 0x0000001f0f027819 */ /* 0x000fe200000006ff */
[----:B------:R-:W-:Y:S01]  /*1970*/  @!P1 SYNCS.ARRIVE.TRANS64.A1T0 RZ, [UR4+0x78], RZ ;  /* 0x000078ffffff99a7 */ /* 0x000fe20008100004 */
[----:B------:R-:W-:-:S06]  /*1980*/  UISETP.GT.AND UP0, UPT, UR15, UR14, UPT ;  /* 0x0000000e0f00728c */ /* 0x000fcc000bf04270 */
[----:B--2---:R1:W2:Y:S03]  /*1990*/  SYNCS.PHASECHK.TRANS64.TRYWAIT P0, [UR8+0x18], R2 ;  /* 0x00001802ff0075a7 */ /* 0x0042a60008001108 */
[----:B------:R-:W-:Y:S05]  /*19a0*/  BRA.U !UP0, `(.L_x_26) ;  /* 0x0000000108ac7547 */ /* 0x000fea000b800000 */
[----:B------:R-:W-:Y:S01]  /*19b0*/  UIADD3 UR21, UPT, UPT, UR7, UR24, URZ ;  /* 0x0000001807157290 */ /* 0x000fe2000fffe0ff */
[----:B------:R-:W-:-:S11]  /*19c0*/  UMOV UR25, UR6 ;  /* 0x0000000600197c82 */ /* 0x000fd60008000000 */
.L_x_31:
[----:B-1----:R-:W-:Y:S01]  /*19d0*/  ULEA UR17, UR25, UR4, 0x3 ;  /* 0x0000000419117291 */ /* 0x002fe2000f8e18ff */
[----:B--2---:R-:W-:Y:S01]  /*19e0*/  @!P5 MOV R3, 0xc000 ;  /* 0x0000c0000003d802 */ /* 0x004fe20000000f00 */
[----:B--2---:R-:W-:Y:S10]  /*19f0*/  @P0 BRA `(.L_x_27) ;  /* 0x00000000000c0947 */ /* 0x004ff40003800000 */
[----:B------:R-:W-:-:S04]  /*1a00*/  SHF.L.U32 R5, R15, 0x1f, RZ ;  /* 0x0000001f0f057819 */ /* 0x000fc800000006ff */
[----:B------:R-:W2:Y:S02]  /*1a10*/  SYNCS.PHASECHK.TRANS64.TRYWAIT P0, [UR17+0x18], R5 ;  /* 0x00001805ff0075a7 */ /* 0x000ea40008001111 */
[----:B--2---:R-:W-:Y:S05]  /*1a20*/  @!P0 BRA `(.L_x_28) ;  /* 0x0000009000a88947 */ /* 0x004fea0003800000 */
.L_x_27:
[----:B------:R2:W-:Y:S01]  /*1a30*/  @!P5 SYNCS.ARRIVE.TRANS64 RZ, [UR17], R3 ;  /* 0x00000003ffffd9a7 */ /* 0x0005e20008000011 */
[----:B------:R-:W-:Y:S04]  /*1a40*/  BSSY.RECONVERGENT B0, `(.L_x_29) ;  /* 0x0000003000007945 */ /* 0x000fe80003800200 */
[----:B------:R-:W-:Y:S05]  /*1a50*/  @P4 BRA `(.L_x_30) ;  /* 0x0000000000044947 */ /* 0x000fea0003800000 */
[----:B------:R-:W-:Y:S05]  /*1a60*/  BPT.TRAP 0x1 ;  /* 0x000000040000795c */ /* 0x000fea0000300000 */
.L_x_30:
[----:B------:R-:W-:Y:S05]  /*1a70*/  BSYNC.RECONVERGENT B0 ;  /* 0x0000000000007941 */ /* 0x000fea0003800200 */
.L_x_29:
        /* <DEDUP_REMOVED lines=10> */
[----:B------:R-:W-:Y:S01]  /*1b20*/  UIADD3 UR16, UPT, UPT, UR16, 0x10800, URZ ;  /* 0x0001080010107890 */ /* 0x000fe2000fffe0ff */
[----:B-1----:R-:W-:Y:S01]  /*1b30*/  SHF.L.U32 R2, R15, 0x1f, RZ ;  /* 0x0000001f0f027819 */ /* 0x002fe200000006ff */
[----:B------:R-:W-:Y:S02]  /*1b40*/  UIADD3.X UR31, UPT, UPT, URZ, UR23, URZ, UP1, !UPT ;  /* 0x00000017ff1f7290 */ /* 0x000fe40008ffe4ff */
[----:B------:R-:W-:Y:S01]  /*1b50*/  UIADD3.X UR29, UPT, UPT, URZ, UR23, URZ, UP0, !UPT ;  /* 0x00000017ff1d7290 */ /* 0x000fe200087fe4ff */
[----:B------:R1:W1:Y:S01]  /*1b60*/  SYNCS.PHASECHK.TRANS64.TRYWAIT P0, [UR8+0x18], R2 ;  /* 0x00001802ff0075a7 */ /* 0x0002620008001108 */
[----:B------:R-:W-:Y:S01]  /*1b70*/  ULEA UR8, UR25, UR4, 0xf ;  /* 0x0000000419087291 */ /* 0x000fe2000f8e78ff */
[----:B------:R-:W-:Y:S01]  /*1b80*/  UMOV UR26, 0x0 ;  /* 0x00000000001a7882 */ /* 0x000fe20000000000 */
[----:B------:R-:W-:-:S02]  /*1b90*/  UMOV UR27, 0x10000000 ;  /* 0x10000000001b7882 */ /* 0x000fc40000000000 */
[----:B------:R-:W-:Y:S01]  /*1ba0*/  UIADD3 UR8, UPT, UPT, UR8, 0x1c800, URZ ;  /* 0x0001c80008087890 */ /* 0x000fe2000fffe0ff */
[----:B------:R-:W-:Y:S01]  /*1bb0*/  UMOV UR19, UR35 ;  /* 0x0000002300137c82 */ /* 0x000fe20008000000 */
[----:B------:R-:W-:Y:S01]  /*1bc0*/  UMOV UR20, UR36 ;  /* 0x0000002400147c82 */ /* 0x000fe20008000000 */
[----:B------:R-:W-:Y:S01]  /*1bd0*/  UMOV UR12, UR36 ;  /* 0x00000024000c7c82 */ /* 0x000fe20008000000 */
[----:B------:R-:W-:Y:S01]  /*1be0*/  UMOV UR9, UR17 ;  /* 0x0000001100097c82 */ /* 0x000fe20008000000 */
[----:B------:R-:W-:Y:S01]  /*1bf0*/  UMOV UR10, UR18 ;  /* 0x00000012000a7c82 */ /* 0x000fe20008000000 */
[----:B------:R1:W-:Y:S01]  /*1c00*/  UTMALDG.3D [UR16], [UR30], desc[UR26] ;  /* 0x00001a101e0075b4 */ /* 0x0003e20008011000 */
[----:B------:R-:W-:Y:S01]  /*1c10*/  UIADD3 UR24, UPT, UPT, UR24, 0x1, URZ ;  /* 0x0000000118187890 */ /* 0x000fe2000fffe0ff */
[----:B------:R-:W-:-:S03]  /*1c20*/  UMOV UR25, UR6 ;  /* 0x0000000600197c82 */ /* 0x000fc60008000000 */
[----:B------:R-:W-:Y:S01]  /*1c30*/  UISETP.NE.AND UP0, UPT, UR24, UR21, UPT ;  /* 0x000000151800728c */ /* 0x000fe2000bf05270 */
[----:B------:R1:W-:Y:S08]  /*1c40*/  UTMALDG.3D [UR8], [UR28], desc[UR26] ;  /* 0x00001a081c0075b4 */ /* 0x0003f00008011000 */
[----:B------:R-:W-:Y:S05]  /*1c50*/  BRA.U UP0, `(.L_x_31) ;  /* 0xfffffffd005c7547 */ /* 0x000fea000b83ffff */
.L_x_26:
[----:B-1----:R-:W-:Y:S01]  /*1c60*/  LEA R2, R14, UR4, 0x3 ;  /* 0x000000040e027c11 */ /* 0x002fe2000f8e18ff */
[----:B------:R-:W-:Y:S01]  /*1c70*/  NOP ;  /* 0x0000000000007918 */ /* 0x000fe20000000000 */
[----:B--2---:R-:W-:Y:S02]  /*1c80*/  SHF.L.U32 R3, R12, 0x1f, RZ ;  /* 0x0000001f0c037819 */ /* 0x004fe400000006ff */
[----:B------:R-:W-:Y:S02]  /*1c90*/  LEA R4, R14, UR4, 0x4 ;  /* 0x000000040e047c11 */ /* 0x000fe4000f8e20ff */
[----:B------:R-:W1:Y:S02]  /*1ca0*/  SYNCS.PHASECHK.TRANS64.TRYWAIT P0, [R2+URZ+0x80], R3 ;  /* 0x00008003020075a7 */ /* 0x000e6400080011ff */
[----:B-1----:R-:W-:Y:S05]  /*1cb0*/  @!P0 BRA `(.L_x_32) ;  /* 0x00000090001c8947 */ /* 0x002fea0003800000 */
.L_x_131:
[----:B------:R-:W2:Y:S01]  /*1cc0*/  LDS.128 R4, [R4+0xf0] ;  /* 0x0000f00004047984 */ /* 0x000ea20000000c00 */
[----:B---3--:R-:W-:Y:S01]  /*1cd0*/  ISETP.GE.AND P0, PT, R72, 0x1, PT ;  /* 0x000000014800780c */ /* 0x008fe20003f06270 */
[----:B-1----:R-:W-:Y:S01]  /*1ce0*/  VIADD R2, R2, 0x90 ;  /* 0x0000009002027836 */ /* 0x002fe20000000000 */
[----:B------:R-:W-:Y:S01]  /*1cf0*/  @!PT LDS RZ, [RZ] ;  /* 0x00000000fffff984 */ /* 0x000fe20000000800 */
[----:B------:R-:W-:Y:S01]  /*1d00*/  @!PT LDS RZ, [RZ] ;  /* 0x00000000fffff984 */ /* 0x000fe20000000800 */
[----:B------:R-:W-:Y:S01]  /*1d10*/  @!PT LDS RZ, [RZ] ;  /* 0x00000000fffff984 */ /* 0x000fe20000000800 */
[----:B------:R-:W-:Y:S01]  /*1d20*/  @!PT LDS RZ, [RZ] ;  /* 0x00000000fffff984 */ /* 0x000fe20000000800 */
[----:B------:R1:W-:Y:S06]  /*1d30*/  MEMBAR.ALL.CTA ;  /* 0x0000000000007992 */ /* 0x0003ec0000008000 */
[----:B-1----:R-:W1:Y:S01]  /*1d40*/  FENCE.VIEW.ASYNC.S ;  /* 0x00000000000073c6 */ /* 0x002e620000000000 */
[----:B------:R-:W-:-:S04]  /*1d50*/  PRMT R2, RZ, 0x654, R2 ;  /* 0x00000654ff027816 */ /* 0x000fc80000000002 */
[----:B-1----:R1:W-:Y:S01]  /*1d60*/  SYNCS.ARRIVE.TRANS64.RED.A1T0 RZ, [R2+URZ], RZ ;  /* 0x000000ff02ff79a7 */ /* 0x0023e200081004ff */
[----:B--2---:R-:W-:-:S13]  /*1d70*/  LOP3.LUT P2, RZ, R6, 0x1, RZ, 0xc0, !PT ;  /* 0x0000000106ff7812 */ /* 0x004fda000784c0ff */
[----:B------:R-:W-:Y:S01]  /*1d80*/  @P2 SHF.R.U32.HI R3, RZ, 0x10, R5 ;  /* 0x00000010ff032819 */ /* 0x000fe20000011605 */
[----:B------:R-:W-:Y:S01]  /*1d90*/  VOTEU.ANY UP0, P2 ;  /* 0x0000000000ff7886 */ /* 0x000fe20001000100 */
[----:B------:R-:W-:Y:S02]  /*1da0*/  @P2 MOV R13, R4 ;  /* 0x00000004000d2202 */ /* 0x000fe40000000f00 */
[----:B------:R-:W-:Y:S02]  /*1db0*/  @P2 R2UR.BROADCAST UR8, R3 ;  /* 0x00000000030822ca */ /* 0x000fe400008e0000 */
[----:B------:R-:W-:-:S11]  /*1dc0*/  @P2 LOP3.LUT R11, R5, 0xffff, RZ, 0xc0, !PT ;  /* 0x0000ffff050b2812 */ /* 0x000fd600078ec0ff */
[----:B------:R-:W-:Y:S01]  /*1dd0*/  @UP0 UMOV UR36, UR8 ;  /* 0x0000000800240c82 */ /* 0x000fe20008000000 */
[----:B-1----:R-:W-:Y:S05]  /*1de0*/  @!P0 BRA `(.L_x_33) ;  /* 0x0000000000b88947 */ /* 0x002fea0003800000 */
[----:B------:R-:W4:Y:S01]  /*1df0*/  LDC.64 R4, c[0x0][0xb18] ;  /* 0x0002c600ff047b82 */ /* 0x000f220000000a00 */
[----:B------:R-:W-:-:S07]  /*1e00*/  ISETP.NE.AND P3, PT, R72, 0x1, PT ;  /* 0x000000014800780c */ /* 0x000fce0003f65270 */
[----:B------:R-:W1:Y:S08]  /*1e10*/  LDC.64 R6, c[0x0][0xb10] ;  /* 0x0002c400ff067b82 */ /* 0x000e700000000a00 */
[----:B------:R-:W2:Y:S08]  /*1e20*/  LDC R16, c[0x0][0xb20] ;  /* 0x0002c800ff107b82 */ /* 0x000eb00000000800 */
[----:B------:R-:W3:Y:S01]  /*1e30*/  LDC R18, c[0x0][0xb0c] ;  /* 0x0002c300ff127b82 */ /* 0x000ee20000000800 */
[----:B----4-:R-:W-:Y:S01]  /*1e40*/  IMAD.HI.U32 R17, R0, R5, RZ ;  /* 0x0000000500117227 */ /* 0x010fe200078e00ff */
[----:B------:R-:W-:-:S03]  /*1e50*/  ISETP.NE.AND P0, PT, R4, 0x1, PT ;  /* 0x000000010400780c */ /* 0x000fc60003f05270 */
[----:B------:R-:W-:-:S03]  /*1e60*/  IMAD.HI.U32 R5, R11, R5, RZ ;  /* 0x000000050b057227 */ /* 0x000fc600078e00ff */
[----:B------:R-:W4:Y:S01]  /*1e70*/  LDC.64 R2, c[0x0][0xb28] ;  /* 0x0002ca00ff027b82 */ /* 0x000f220000000a00 */
[----:B-1----:R-:W-:-:S04]  /*1e80*/  IMAD.HI.U32 R20, R9, R6, RZ ;  /* 0x0000000609147227 */ /* 0x002fc800078e00ff */
[----:B------:R-:W-:Y:S01]  /*1e90*/  IMAD.HI.U32 R22, R13, R6, RZ ;  /* 0x000000060d167227 */ /* 0x000fe200078e00ff */
[----:B------:R-:W-:Y:S02]  /*1ea0*/  SHF.R.U32.HI R20, RZ, R7, R20 ;  /* 0x00000007ff147219 */ /* 0x000fe40000011614 */
[-C--:B--2---:R-:W-:Y:S02]  /*1eb0*/  SHF.R.U32.HI R17, RZ, R16.reuse, R17 ;  /* 0x00000010ff117219 */ /* 0x084fe40000011611 */
[----:B------:R-:W-:Y:S02]  /*1ec0*/  SHF.R.U32.HI R16, RZ, R16, R5 ;  /* 0x00000010ff107219 */ /* 0x000fe40000011605 */
[----:B------:R-:W-:Y:S02]  /*1ed0*/  SEL R17, R0, R17, !P0 ;  /* 0x0000001100117207 */ /* 0x000fe40004000000 */
[----:B------:R-:W-:Y:S02]  /*1ee0*/  SHF.R.U32.HI R22, RZ, R7, R22 ;  /* 0x00000007ff167219 */ /* 0x000fe40000011616 */
[----:B---3--:R-:W-:-:S02]  /*1ef0*/  ISETP.NE.AND P1, PT, R18, 0x1, PT ;  /* 0x000000011200780c */ /* 0x008fc40003f25270 */
[----:B------:R-:W-:Y:S02]  /*1f00*/  SEL R5, R11, R16, !P0 ;  /* 0x000000100b057207 */ /* 0x000fe40004000000 */
[----:B------:R-:W-:Y:S02]  /*1f10*/  SEL R19, R9, R20, !P1 ;  /* 0x0000001409137207 */ /* 0x000fe40004800000 */
[----:B------:R-:W-:Y:S01]  /*1f20*/  SEL R7, R13, R22, !P1 ;  /* 0x000000160d077207 */ /* 0x000fe20004800000 */
[----:B----4-:R-:W-:-:S04]  /*1f30*/  IMAD.HI.U32 R20, R17, R2, RZ ;  /* 0x0000000211147227 */ /* 0x010fc800078e00ff */
[----:B------:R-:W-:Y:S01]  /*1f40*/  IMAD.HI.U32 R6, R19, R2, RZ ;  /* 0x0000000213067227 */ /* 0x000fe200078e00ff */
[----:B------:R-:W-:-:S04]  /*1f50*/  @P3 SHF.R.U32.HI R17, RZ, R3, R20 ;  /* 0x00000003ff113219 */ /* 0x000fc80000011614 */
        /* <DEDUP_REMOVED lines=8> */
[----:B------:R-:W-:-:S04]  /*1fe0*/  @!P0 IMAD.HI.U32 R16, R7, R2, RZ ;  /* 0x0000000207108227 */ /* 0x000fc800078e00ff */
[----:B------:R-:W-:Y:S01]  /*1ff0*/  IMAD.MOV R2, RZ, RZ, -R6 ;  /* 0x000000ffff027224 */ /* 0x000fe200078e0a06 */
[----:B------:R-:W-:-:S03]  /*2000*/  @!P0 SHF.R.U32.HI R16, RZ, R3, R16 ;  /* 0x00000003ff108219 */ /* 0x000fc60000011610 */
[----:B------:R-:W-:Y:S01]  /*2010*/  IMAD R2, R72, R2, R5 ;  /* 0x0000000248027224 */ /* 0x000fe200078e0205 */
[----:B------:R-:W-:Y:S02]  /*2020*/  @!P0 SEL R3, R7, R16, !P3 ;  /* 0x0000001007038207 */ /* 0x000fe40005800000 */
[----:B------:R-:W-:-:S03]  /*2030*/  IADD3 R16, PT, PT, -R5, RZ, RZ ;  /* 0x000000ff05107210 */ /* 0x000fc60007ffe1ff */
[--C-:B------:R-:W-:Y:S02]  /*2040*/  @!P0 IMAD.IADD R6, R6, 0x1, -R3.reuse ;  /* 0x0000000106068824 */ /* 0x100fe400078e0a03 */
[----:B------:R-:W-:Y:S01]  /*2050*/  @!P0 IMAD R3, R2, R19, R3 ;  /* 0x0000001302038224 */ /* 0x000fe200078e0203 */
[----:B------:R-:W-:Y:S01]  /*2060*/  IADD3 R2, PT, PT, -R7, RZ, RZ ;  /* 0x000000ff07027210 */ /* 0x000fe20007ffe1ff */
[----:B------:R-:W-:Y:S02]  /*2070*/  @!P0 IMAD R5, R72, R6, R7 ;  /* 0x0000000648058224 */ /* 0x000fe400078e0207 */
[----:B------:R-:W-:Y:S02]  /*2080*/  IMAD R11, R4, R16, R11 ;  /* 0x00000010040b7224 */ /* 0x000fe400078e020b */
[----:B------:R-:W-:Y:S02]  /*2090*/  @!P0 IMAD.MOV.U32 R7, RZ, RZ, R3 ;  /* 0x000000ffff078224 */ /* 0x000fe400078e0003 */
[----:B------:R-:W-:-:S02]  /*20a0*/  IMAD R2, R18, R2, R13 ;  /* 0x0000000212027224 */ /* 0x000fc400078e020d */
[----:B------:R-:W-:Y:S02]  /*20b0*/  IMAD R11, R5, R4, R11 ;  /* 0x00000004050b7224 */ /* 0x000fe400078e020b */
[----:B------:R-:W-:Y:S02]  /*20c0*/  IMAD R13, R7, R18, R2 ;  /* 0x00000012070d7224 */ /* 0x000fe400078e0202 */
.L_x_33:
[----:B------:R-:W1:Y:S02]  /*20d0*/  LDCU UR8, c[0x0][0xb30] ;  /* 0x00016600ff0877ac */ /* 0x000e640008000800 */
[----:B-1----:R-:W-:-:S09]  /*20e0*/  UISETP.NE.AND UP0, UPT, UR8, 0x1, UPT ;  /* 0x000000010800788c */ /* 0x002fd2000bf05270 */
[----:B------:R-:W-:Y:S05]  /*20f0*/  BRA.U UP0, `(.L_x_34) ;  /* 0x0000000100407547 */ /* 0x000fea000b800000 */
[----:B------:R-:W1:Y:S08]  /*2100*/  LDC.64 R4, c[0x0][0xb10] ;  /* 0x0002c400ff047b82 */ /* 0x000e700000000a00 */
[----:B------:R-:W2:Y:S08]  /*2110*/  LDC.64 R2, c[0x0][0xb18] ;  /* 0x0002c600ff027b82 */ /* 0x000eb00000000a00 */
[----:B------:R-:W3:Y:S08]  /*2120*/  LDC R6, c[0x0][0xb20] ;  /* 0x0002c800ff067b82 */ /* 0x000ef00000000800 */
[----:B------:R-:W4:Y:S01]  /*2130*/  LDC R16, c[0x0][0xb0c] ;  /* 0x0002c300ff107b82 */ /* 0x000f220000000800 */
[----:B-1----:R-:W-:-:S05]  /*2140*/  IMAD.HI.U32 R4, R13, R4, RZ ;  /* 0x000000040d047227 */ /* 0x002fca00078e00ff */
[----:B------:R-:W-:Y:S01]  /*2150*/  SHF.R.U32.HI R4, RZ, R5, R4 ;  /* 0x00000005ff047219 */ /* 0x000fe20000011604 */
[----:B--2---:R-:W-:Y:S01]  /*2160*/  IMAD.HI.U32 R3, R11, R3, RZ ;  /* 0x000000030b037227 */ /* 0x004fe200078e00ff */
[----:B------:R-:W-:-:S04]  /*2170*/  ISETP.NE.AND P0, PT, R2, 0x1, PT ;  /* 0x000000010200780c */ /* 0x000fc80003f05270 */
[----:B---3--:R-:W-:-:S04]  /*2180*/  SHF.R.U32.HI R6, RZ, R6, R3 ;  /* 0x00000006ff067219 */ /* 0x008fc80000011603 */
[----:B------:R-:W-:Y:S02]  /*2190*/  SEL R3, R11, R6, !P0 ;  /* 0x000000060b037207 */ /* 0x000fe40004000000 */
[----:B----4-:R-:W-:-:S04]  /*21a0*/  ISETP.NE.AND P1, PT, R16, 0x1, PT ;  /* 0x000000011000780c */ /* 0x010fc80003f25270 */
[----:B------:R-:W-:-:S05]  /*21b0*/  SEL R4, R13, R4, !P1 ;  /* 0x000000040d047207 */ /* 0x000fca0004800000 */
[----:B------:R-:W-:Y:S02]  /*21c0*/  IMAD.IADD R5, R3, 0x1, -R4 ;  /* 0x0000000103057824 */ /* 0x000fe400078e0a04 */
[----:B------:R-:W-:Y:S02]  /*21d0*/  IMAD.IADD R3, R4, 0x1, -R3 ;  /* 0x0000000104037824 */ /* 0x000fe400078e0a03 */
[----:B------:R-:W-:Y:S02]  /*21e0*/  IMAD R13, R5, R16, R13 ;  /* 0x00000010050d7224 */ /* 0x000fe400078e020d */
[----:B------:R-:W-:-:S07]  /*21f0*/  IMAD R11, R3, R2, R11 ;  /* 0x00000002030b7224 */ /* 0x000fce00078e020b */
.L_x_34:
[----:B------:R-:W-:Y:S01]  /*2200*/  VIADD R14, R14, 0x1 ;  /* 0x000000010e0e7836 */ /* 0x000fe20000000000 */
[----:B------:R-:W-:Y:S01]  /*2210*/  PLOP3.LUT P1, PT, PT, PT, PT, 0x80, 0x8 ;  /* 0x000000000008781c */ /* 0x000fe20003f2f070 */
[----:B------:R-:W-:Y:S02]  /*2220*/  IMAD.IADD R21, R13, 0x1, R156 ;  /* 0x000000010d157824 */ /* 0x000fe400078e029c */
[----:B------:R-:W-:Y:S01]  /*2230*/  IMAD.IADD R20, R11, 0x1, R154 ;  /* 0x000000010b147824 */ /* 0x000fe200078e029a */
[----:B------:R-:W-:-:S04]  /*2240*/  ISETP.NE.AND P0, PT, R14, 0x2, PT ;  /* 0x000000020e00780c */ /* 0x000fc80003f05270 */
[----:B------:R-:W-:Y:S02]  /*2250*/  SEL R3, RZ, 0x1, P0 ;  /* 0x00000001ff037807 */ /* 0x000fe40000000000 */
[----:B------:R-:W-:Y:S02]  /*2260*/  SEL R14, R14, RZ, P0 ;  /* 0x000000ff0e0e7207 */ /* 0x000fe40000000000 */
[----:B------:R-:W-:Y:S01]  /*2270*/  LOP3.LUT R12, R12, R3, RZ, 0x3c, !PT ;  /* 0x000000030c0c7212 */ /* 0x000fe200078e3cff */
[----:B------:R-:W-:Y:S06]  /*2280*/  @P2 BRA `(.L_x_35) ;  /* 0xfffffff000982947 */ /* 0x000fec000383ffff */
[----:B------:R-:W-:Y:S01]  /*2290*/  UIADD3 UR4, UPT, UPT, UR4, 0x18, URZ ;  /* 0x0000001804047890 */ /* 0x000fe2000fffe0ff */
[----:B------:R-:W-:-:S03]  /*22a0*/  SHF.L.U32 R3, R15, 0x1f, RZ ;  /* 0x0000001f0f037819 */ /* 0x000fc600000006ff */
[----:B------:R-:W-:-:S09]  /*22b0*/  ULEA UR5, UR6, UR4, 0x3 ;  /* 0x0000000406057291 */ /* 0x000fd2000f8e18ff */
[----:B------:R-:W1:Y:S02]  /*22c0*/  SYNCS.PHASECHK.TRANS64.TRYWAIT P0, [UR5], R3 ;  /* 0x00000003ff0075a7 */ /* 0x000e640008001105 */
[----:B-1----:R-:W-:Y:S05]  /*22d0*/  @!P0 BRA `(.L_x_36) ;  /* 0x0000008800a88947 */ /* 0x002fea0003800000 */
.L_x_133:
[----:B------:R-:W-:-:S04]  /*22e0*/  UIADD3 UR6, UPT, UPT, UR6, 0x1, URZ ;  /* 0x0000000106067890 */ /* 0x000fc8000fffe0ff */
[----:B------:R-:W-:-:S04]  /*22f0*/  UISETP.NE.AND UP0, UPT, UR6, 0x3, UPT ;  /* 0x000000030600788c */ /* 0x000fc8000bf05270 */
[----:B------:R-:W-:Y:S02]  /*2300*/  USEL UR7, URZ, 0x1, UP0 ;  /* 0x00000001ff077887 */ /* 0x000fe40008000000 */
[----:B------:R-:W-:-:S04]  /*2310*/  USEL UR6, UR6, URZ, UP0 ;  /* 0x000000ff06067287 */ /* 0x000fc80008000000 */
[----:B------:R-:W-:Y:S01]  /*2320*/  ULEA UR5, UR6, UR4, 0x3 ;  /* 0x0000000406057291 */ /* 0x000fe2000f8e18ff */
[----:B------:R-:W-:-:S04]  /*2330*/  LOP3.LUT R15, R15, UR7, RZ, 0x3c, !PT ;  /* 0x000000070f0f7c12 */ /* 0x000fc8000f8e3cff */
[----:B-1----:R-:W-:-:S04]  /*2340*/  SHF.L.U32 R3, R15, 0x1f, RZ ;  /* 0x0000001f0f037819 */ /* 0x002fc800000006ff */
[----:B------:R-:W1:Y:S02]  /*2350*/  SYNCS.PHASECHK.TRANS64.TRYWAIT P0, [UR5], R3 ;  /* 0x00000003ff0075a7 */ /* 0x000e640008001105 */
[----:B-1----:R-:W-:Y:S05]  /*2360*/  @!P0 BRA `(.L_x_37) ;  /* 0x00000088009c8947 */ /* 0x002fea0003800000 */
.L_x_135:
[----:B------:R-:W-:-:S04]  /*2370*/  UIADD3 UR6, UPT, UPT, UR6, 0x1, URZ ;  /* 0x0000000106067890 */ /* 0x000fc8000fffe0ff */
[----:B------:R-:W-:-:S04]  /*2380*/  UISETP.NE.AND UP0, UPT, UR6, 0x3, UPT ;  /* 0x000000030600788c */ /* 0x000fc8000bf05270 */
[----:B------:R-:W-:Y:S02]  /*2390*/  USEL UR5, URZ, 0x1, UP0 ;  /* 0x00000001ff057887 */ /* 0x000fe40008000000 */
[----:B------:R-:W-:-:S04]  /*23a0*/  USEL UR6, UR6, URZ, UP0 ;  /* 0x000000ff06067287 */ /* 0x000fc80008000000 */
[----:B------:R-:W-:Y:S01]  /*23b0*/  ULEA UR6, UR6, UR4, 0x3 ;  /* 0x0000000406067291 */ /* 0x000fe2000f8e18ff */
[----:B-1----:R-:W-:-:S04]  /*23c0*/  LOP3.LUT R3, R15, UR5, RZ, 0x3c, !PT ;  /* 0x000000050f037c12 */ /* 0x002fc8000f8e3cff */
[----:B------:R-:W-:Y:S01]  /*23d0*/  SHF.L.U32 R3, R3, 0x1f, RZ ;  /* 0x0000001f03037819 */ /* 0x000fe200000006ff */
[----:B----4-:R-:W-:-:S07]  /*23e0*/  IMAD.U32 R0, RZ, RZ, UR6 ;  /* 0x00000006ff007e24 */ /* 0x010fce000f8e00ff */
.L_x_38:
[----:B-1----:R1:W2:Y:S02]  /*23f0*/  SYNCS.PHASECHK.TRANS64.TRYWAIT P0, [R0+URZ], R3 ;  /* 0x00000003000075a7 */ /* 0x0022a400080011ff */
[----:B--2---:R-:W-:Y:S05]  /*2400*/  @!P0 NANOSLEEP.SYNCS 0x989680 ;  /* 0x009896800000895d */ /* 0x004fea0003900000 */
[----:B------:R-:W2:Y:S02]  /*2410*/  @!P0 SYNCS.PHASECHK.TRANS64 P0, [R0+URZ], R3 ;  /* 0x00000003000085a7 */ /* 0x000ea400080010ff */
[----:B--2---:R-:W-:Y:S05]  /*2420*/  @P0 EXIT ;  /* 0x000000000000094d */ /* 0x004fea0003800000 */
[----:B------:R-:W-:Y:S05]  /*2430*/  BRA `(.L_x_38) ;  /* 0xfffffffc00ec7947 */ /* 0x000fea000383ffff */
.L_x_17:
[----:B------:R-:W-:-:S04]  /*2440*/  UISETP.NE.AND UP1, UPT, UR37, URZ, UPT ;  /* 0x000000ff2500728c */ /* 0x000fc8000bf25270 */
[----:B------:R-:W-:-:S09]  /*2450*/  UISETP.NE.OR UP1, UPT, UR8, 0x1, UP1 ;  /* 0x000000010800788c */ /* 0x000fd20008f25670 */
[----:B------:R-:W-:Y:S05]  /*2460*/  BRA.U UP1, `(.L_x_39) ;  /* 0x0000000501487547 */ /* 0x000fea000b800000 */
[----:B------:R-:W-:Y:S01]  /*2470*/  ISETP.NE.AND P2, PT, R2, RZ, PT ;  /* 0x000000ff0200720c */ /* 0x000fe20003f45270 */
[----:B------:R-:W-:Y:S01]  /*2480*/  IMAD.MOV.U32 R12, RZ, RZ, 0x1 ;  /* 0x00000001ff0c7424 */ /* 0x000fe200078e00ff */
[----:B------:R-:W-:Y:S02]  /*2490*/  CS2R R10, SRZ ;  /* 0x00000000000a7805 */ /* 0x000fe4000001ff00 */
[----:B------:R-:W-:Y:S01]  /*24a0*/  CS2R R8, SRZ ;  /* 0x0000000000087805 */ /* 0x000fe2000001ff00 */
[----:B------:R-:W-:Y:S01]  /*24b0*/  UMOV UR4, 0x400 ;  /* 0x0000040000047882 */ /* 0x000fe20000000000 */
[----:B------:R-:W-:Y:S01]  /*24c0*/  UMOV UR6, URZ ;  /* 0x000000ff00067c82 */ /* 0x000fe20008000000 */
[----:B------:R-:W-:-:S12]  /*24d0*/  ULEA UR37, UR37, UR4, 0x18 ;  /* 0x0000000425257291 */ /* 0x000fd8000f8ec0ff */
.L_x_43:
[----:B------:R-:W-:Y:S02]  /*24e0*/  LEA R0, R8, UR37, 0x3 ;  /* 0x0000002508007c11 */ /* 0x000fe4000f8e18ff */
[----:B------:R-:W-:-:S03]  /*24f0*/  SHF.L.U32 R5, R9, 0x1f, RZ ;  /* 0x0000001f09057819 */ /* 0x000fc600000006ff */
[----:B------:R-:W-:Y:S01]  /*2500*/  VIADD R4, R0, 0xd0 ;  /* 0x000000d000047836 */ /* 0x000fe20000000000 */
[----:B------:R-:W1:Y:S02]  /*2510*/  SYNCS.PHASECHK.TRANS64.TRYWAIT P0, [R0+URZ+0xc0], R5 ;  /* 0x0000c005000075a7 */ /* 0x000e6400080011ff */
[----:B-1----:R-:W-:Y:S05]  /*2520*/  @!P0 BRA `(.L_x_40) ;  /* 0x0000008800448947 */ /* 0x002fea0003800000 */
.L_x_136:
[----:B------:R-:W-:Y:S01]  /*2530*/  ULEA UR5, UR6, UR37, 0x3 ;  /* 0x0000002506057291 */ /* 0x000fe2000f8e18ff */
[----:B------:R-:W-:Y:S02]  /*2540*/  PRMT R4, RZ, 0x654, R4 ;  /* 0x00000654ff047816 */ /* 0x000fe40000000004 */
[----:B-1----:R-:W-:Y:S01]  /*2550*/  SHF.L.U32 R5, R12, 0x1f, RZ ;  /* 0x0000001f0c057819 */ /* 0x002fe200000006ff */
[----:B------:R-:W-:Y:S01]  /*2560*/  UIADD3 UR4, UPT, UPT, UR5, 0x80, URZ ;  /* 0x0000008005047890 */ /* 0x000fe2000fffe0ff */
[----:B------:R1:W-:Y:S05]  /*2570*/  SYNCS.ARRIVE.TRANS64.RED.A1T0 RZ, [R4+URZ], RZ ;  /* 0x000000ff04ff79a7 */ /* 0x0003ea00081004ff */
[----:B------:R-:W-:Y:S01]  /*2580*/  IMAD.U32 R7, RZ, RZ, UR4 ;  /* 0x00000004ff077e24 */ /* 0x000fe2000f8e00ff */
[----:B------:R-:W2:Y:S04]  /*2590*/  SYNCS.PHASECHK.TRANS64.TRYWAIT P0, [UR5+0x90], R5 ;  /* 0x00009005ff0075a7 */ /* 0x000ea80008001105 */
[----:B------:R-:W-:Y:S01]  /*25a0*/  PRMT R6, R2, 0x654, R7 ;  /* 0x0000065402067816 */ /* 0x000fe20000000007 */
[----:B-1----:R-:W-:Y:S01]  /*25b0*/  @!P2 IMAD.MOV.U32 R4, RZ, RZ, 0x10 ;  /* 0x00000010ff04a424 */ /* 0x002fe200078e00ff */
[----:B--2---:R-:W-:Y:S06]  /*25c0*/  @!P0 BRA `(.L_x_41) ;  /* 0x0000008800308947 */ /* 0x004fec0003800000 */
.L_x_138:
[----:B------:R-:W-:Y:S01]  /*25d0*/  ULEA UR4, UR6, UR37, 0x4 ;  /* 0x0000002506047291 */ /* 0x000fe2000f8e20ff */
[----:B------:R-:W-:Y:S01]  /*25e0*/  SEL R3, R6, R3, !P2 ;  /* 0x0000000306037207 */ /* 0x000fe20005000000 */
[----:B------:R-:W-:Y:S01]  /*25f0*/  UIADD3 UR5, UPT, UPT, UR5, 0x80, URZ ;  /* 0x0000008005057890 */ /* 0x000fe2000fffe0ff */
[----:B-1----:R-:W-:Y:S01]  /*2600*/  LEA R0, R11, UR37, 0x3 ;  /* 0x000000250b007c11 */ /* 0x002fe2000f8e18ff */
[----:B------:R-:W-:Y:S01]  /*2610*/  UIADD3 UR4, UPT, UPT, UR4, 0xf0, URZ ;  /* 0x000000f004047890 */ /* 0x000fe2000fffe0ff */
[----:B------:R-:W-:Y:S01]  /*2620*/  SHF.L.U32 R5, R10, 0x1f, RZ ;  /* 0x0000001f0a057819 */ /* 0x000fe200000006ff */
[----:B------:R1:W-:Y:S01]  /*2630*/  @!P2 SYNCS.ARRIVE.TRANS64.RED RZ, [R3+URZ], R4 ;  /* 0x0000000403ffa9a7 */ /* 0x0003e200080004ff */
[----:B------:R-:W-:Y:S01]  /*2640*/  UIADD3 UR6, UPT, UPT, UR6, 0x1, URZ ;  /* 0x0000000106067890 */ /* 0x000fe2000fffe0ff */
[----:B------:R-:W-:-:S03]  /*2650*/  VIADD R8, R8, 0x1 ;  /* 0x0000000108087836 */ /* 0x000fc60000000000 */
[----:B------:R-:W-:Y:S02]  /*2660*/  UISETP.NE.AND UP0, UPT, UR6, 0x2, UPT ;  /* 0x000000020600788c */ /* 0x000fe4000bf05270 */
[----:B------:R-:W-:Y:S06]  /*2670*/  UGETNEXTWORKID.BROADCAST [UR4], [UR5] ;  /* 0x00000000040073ca */ /* 0x000fec0008000100 */
[----:B------:R-:W-:Y:S01]  /*2680*/  USEL UR4, URZ, 0x1, UP0 ;  /* 0x00000001ff047887 */ /* 0x000fe20008000000 */
[----:B------:R-:W-:Y:S01]  /*2690*/  ISETP.NE.AND P0, PT, R8, 0x2, PT ;  /* 0x000000020800780c */ /* 0x000fe20003f05270 */
[----:B------:R-:W-:Y:S01]  /*26a0*/  USEL UR6, UR6, URZ, UP0 ;  /* 0x000000ff06067287 */ /* 0x000fe20008000000 */
[----:B------:R-:W2:Y:S03]  /*26b0*/  SYNCS.PHASECHK.TRANS64.TRYWAIT P1, [R0+URZ+0x80], R5 ;  /* 0x00008005000075a7 */ /* 0x000ea600080211ff */
[----:B------:R-:W-:Y:S01]  /*26c0*/  LOP3.LUT R12, R12, UR4, RZ, 0x3c, !PT ;  /* 0x000000040c0c7c12 */ /* 0x000fe2000f8e3cff */
[----:B-12---:R-:W-:Y:S07]  /*26d0*/  @!P1 BRA `(.L_x_42) ;  /* 0x0000008800049947 */ /* 0x006fee0003800000 */
.L_x_139:
[C---:B------:R-:W-:Y:S01]  /*26e0*/  LEA R4, R11.reuse, UR37, 0x4 ;  /* 0x000000250b047c11 */ /* 0x040fe2000f8e20ff */
[----:B-1----:R-:W-:Y:S01]  /*26f0*/  VIADD R0, R0, 0x90 ;  /* 0x0000009000007836 */ /* 0x002fe20000000000 */
[----:B------:R-:W-:Y:S01]  /*2700*/  SEL R8, R8, RZ, P0 ;  /* 0x000000ff08087207 */ /* 0x000fe20000000000 */
[----:B------:R-:W-:-:S03]  /*2710*/  VIADD R11, R11, 0x1 ;  /* 0x000000010b0b7836 */ /* 0x000fc60000000000 */
[----:B------:R-:W1:Y:S01]  /*2720*/  LDS.128 R4, [R4+0xf0] ;  /* 0x0000f00004047984 */ /* 0x000e620000000c00 */
[----:B------:R-:W-:Y:S02]  /*2730*/  PRMT R0, RZ, 0x654, R0 ;  /* 0x00000654ff007816 */ /* 0x000fe40000000000 */
[C---:B------:R-:W-:Y:S01]  /*2740*/  ISETP.NE.AND P1, PT, R11.reuse, 0x2, PT ;  /* 0x000000020b00780c */ /* 0x040fe20003f25270 */
[----:B------:R-:W-:Y:S01]  /*2750*/  @!PT LDS RZ, [RZ] ;  /* 0x00000000fffff984 */ /* 0x000fe20000000800 */
[----:B------:R-:W-:Y:S01]  /*2760*/  @!PT LDS RZ, [RZ] ;  /* 0x00000000fffff984 */ /* 0x000fe20000000800 */
[----:B------:R-:W-:Y:S01]  /*2770*/  @!PT LDS RZ, [RZ] ;  /* 0x00000000fffff984 */ /* 0x000fe20000000800 */
[----:B------:R-:W-:Y:S01]  /*2780*/  @!PT LDS RZ, [RZ] ;  /* 0x00000000fffff984 */ /* 0x000fe20000000800 */
[----:B------:R2:W-:Y:S06]  /*2790*/  MEMBAR.ALL.CTA ;  /* 0x0000000000007992 */ /* 0x0005ec0000008000 */
[----:B--2---:R-:W2:Y:S01]  /*27a0*/  FENCE.VIEW.ASYNC.S ;  /* 0x00000000000073c6 */ /* 0x004ea20000000000 */
[----:B------:R-:W-:Y:S01]  /*27b0*/  SEL R11, R11, RZ, P1 ;  /* 0x000000ff0b0b7207 */ /* 0x000fe20000800000 */
[----:B--2---:R2:W-:Y:S01]  /*27c0*/  SYNCS.ARRIVE.TRANS64.RED.A1T0 RZ, [R0+URZ], RZ ;  /* 0x000000ff00ff79a7 */ /* 0x0045e200081004ff */
[----:B-1----:R-:W-:-:S02]  /*27d0*/  LOP3.LUT P3, RZ, R6, 0x1, RZ, 0xc0, !PT ;  /* 0x0000000106ff7812 */ /* 0x002fc4000786c0ff */
[----:B------:R-:W-:-:S04]  /*27e0*/  SEL R5, RZ, 0x1, P1 ;  /* 0x00000001ff057807 */ /* 0x000fc80000800000 */
[----:B------:R-:W-:Y:S02]  /*27f0*/  LOP3.LUT R10, R10, R5, RZ, 0x3c, !PT ;  /* 0x000000050a0a7212 */ /* 0x000fe400078e3cff */
[----:B--2---:R-:W-:-:S04]  /*2800*/  SEL R0, RZ, 0x1, P0 ;  /* 0x00000001ff007807 */ /* 0x004fc80000000000 */
[----:B------:R-:W-:Y:S01]  /*2810*/  LOP3.LUT R9, R9, R0, RZ, 0x3c, !PT ;  /* 0x0000000009097212 */ /* 0x000fe200078e3cff */
[----:B------:R-:W-:Y:S06]  /*2820*/  @P3 BRA `(.L_x_43) ;  /* 0xfffffffc002c3947 */ /* 0x000fec000383ffff */
[----:B------:R-:W-:Y:S01]  /*2830*/  ULEA UR5, UR6, UR37, 0x3 ;  /* 0x0000002506057291 */ /* 0x000fe2000f8e18ff */
[----:B------:R-:W-:-:S08]  /*2840*/  SHF.L.U32 R3, R12, 0x1f, RZ ;  /* 0x0000001f0c037819 */ /* 0x000fd000000006ff */
[----:B------:R-:W1:Y:S02]  /*2850*/  SYNCS.PHASECHK.TRANS64 P0, [UR5+0x90], R3 ;  /* 0x00009003ff0075a7 */ /* 0x000e640008001005 */
[----:B-1----:R-:W-:Y:S05]  /*2860*/  @P0 BRA `(.L_x_44) ;  /* 0x0000000000080947 */ /* 0x002fea0003800000 */
[----:B------:R-:W1:Y:S02]  /*2870*/  SYNCS.PHASECHK.TRANS64.TRYWAIT P0, [UR5+0x90], R3 ;  /* 0x00009003ff0075a7 */ /* 0x000e640008001105 */
[----:B-1----:R-:W-:Y:S05]  /*2880*/  @!P0 BRA `(.L_x_45) ;  /* 0x0000008400ac8947 */ /* 0x002fea0003800000 */
.L_x_44:
[----:B------:R-:W-:-:S04]  /*2890*/  UIADD3 UR4, UPT, UPT, UR6, 0x1, URZ ;  /* 0x0000000106047890 */ /* 0x000fc8000fffe0ff */
[----:B------:R-:W-:-:S04]  /*28a0*/  UISETP.NE.AND UP0, UPT, UR4, 0x2, UPT ;  /* 0x000000020400788c */ /* 0x000fc8000bf05270 */
[----:B------:R-:W-:Y:S02]  /*28b0*/  USEL UR7, URZ, 0x1, UP0 ;  /* 0x00000001ff077887 */ /* 0x000fe40008000000 */
[----:B------:R-:W-:-:S04]  /*28c0*/  USEL UR4, UR4, URZ, UP0 ;  /* 0x000000ff04047287 */ /* 0x000fc80008000000 */
[----:B------:R-:W-:Y:S01]  /*28d0*/  ULEA UR4, UR4, UR37, 0x3 ;  /* 0x0000002504047291 */ /* 0x000fe2000f8e18ff */
[----:B-1----:R-:W-:-:S04]  /*28e0*/  LOP3.LUT R3, R12, UR7, RZ, 0x3c, !PT ;  /* 0x000000070c037c12 */ /* 0x002fc8000f8e3cff */
[----:B------:R-:W-:-:S04]  /*28f0*/  SHF.L.U32 R0, R3, 0x1f, RZ ;  /* 0x0000001f03007819 */ /* 0x000fc800000006ff */
[----:B------:R-:W1:Y:S02]  /*2900*/  SYNCS.PHASECHK.TRANS64 P0, [UR4+0x90], R0 ;  /* 0x00009000ff0075a7 */ /* 0x000e640008001004 */
[----:B-1----:R-:W-:Y:S05]  /*2910*/  @P0 EXIT ;  /* 0x000000000000094d */ /* 0x002fea0003800000 */
[----:B------:R-:W-:Y:S02]  /*2920*/  SHF.L.U32 R3, R3, 0x1f, RZ ;  /* 0x0000001f03037819 */ /* 0x000fe400000006ff */
[----:B------:R-:W-:-:S07]  /*2930*/  MOV R0, UR4 ;  /* 0x0000000400007c02 */ /* 0x000fce0008000f00 */
.L_x_46:
[----:B-1----:R1:W2:Y:S02]  /*2940*/  SYNCS.PHASECHK.TRANS64.TRYWAIT P0, [R0+URZ+0x90], R3 ;  /* 0x00009003000075a7 */ /* 0x0022a400080011ff */
[----:B--2---:R-:W-:Y:S05]  /*2950*/  @!P0 NANOSLEEP.SYNCS 0x989680 ;  /* 0x009896800000895d */ /* 0x004fea0003900000 */
[----:B------:R-:W2:Y:S02]  /*2960*/  @!P0 SYNCS.PHASECHK.TRANS64 P0, [R0+URZ+0x90], R3 ;  /* 0x00009003000085a7 */ /* 0x000ea400080010ff */
[----:B--2---:R-:W-:Y:S05]  /*2970*/  @P0 EXIT ;  /* 0x000000000000094d */ /* 0x004fea0003800000 */
[----:B------:R-:W-:Y:S05]  /*2980*/  BRA `(.L_x_46) ;  /* 0xfffffffc00ec7947 */ /* 0x000fea000383ffff */
.L_x_39:
[----:B------:R-:W-:-:S09]  /*2990*/  UISETP.NE.AND UP1, UPT, UR8, URZ, UPT ;  /* 0x000000ff0800728c */ /* 0x000fd2000bf25270 */
[----:B------:R-:W-:Y:S05]  /*29a0*/  BRA.U UP1, `(.L_x_47) ;  /* 0x0000000d016c7547 */ /* 0x000fea000b800000 */
[----:B------:R-:W-:Y:S01]  /*29b0*/  UMOV UR4, 0x40 ;  /* 0x0000004000047882 */ /* 0x000fe20000000000 */
[----:B------:R-:W-:Y:S01]  /*29c0*/  NOP ;  /* 0x0000000000007918 */ /* 0x000fe20000000000 */
[----:B------:R-:W-:Y:S01]  /*29d0*/  ULEA UR4, UR37, UR4, 0x18 ;  /* 0x0000000425047291 */ /* 0x000fe2000f8ec0ff */
[----:B------:R-:W-:Y:S02]  /*29e0*/  UMOV UR5, 0x400 ;  /* 0x0000040000057882 */ /* 0x000fe40000000000 */
[----:B------:R-:W-:-:S06]  /*29f0*/  ULEA UR37, UR37, UR5, 0x18 ;  /* 0x0000000525257291 */ /* 0x000fcc000f8ec0ff */
[----:B------:R-:W1:Y:S02]  /*2a00*/  LDS.U8 R0, [UR4+0x1c] ;  /* 0x00001c04ff007984 */ /* 0x000e640008000000 */
[----:B-1----:R-:W-:-:S13]  /*2a10*/  ISETP.NE.AND P0, PT, R0, RZ, PT ;  /* 0x000000ff0000720c */ /* 0x002fda0003f05270 */
[----:B------:R-:W-:Y:S05]  /*2a20*/  @P0 BRA `(.L_x_48) ;  /* 0x0000000000580947 */ /* 0x000fea0003800000 */
[----:B------:R-:W-:-:S13]  /*2a30*/  ELECT P0, URZ, PT ;  /* 0x0000000000ff782f */ /* 0x000fda0003800000 */
[----:B------:R-:W-:Y:S05]  /*2a40*/  @!P0 BRA `(.L_x_49) ;  /* 0x0000000000608947 */ /* 0x000fea0003800000 */
[----:B------:R-:W-:Y:S01]  /*2a50*/  UMOV UR5, 0x10 ;  /* 0x0000001000057882 */ /* 0x000fe20000000000 */
[----:B------:R-:W-:Y:S01]  /*2a60*/  HFMA2 R0, -RZ, RZ, 0, 5.9604644775390625e-08 ;  /* 0x00000001ff007431 */ /* 0x000fe200000001ff */
[----:B------:R-:W-:-:S03]  /*2a70*/  MOV R2, 0xffff ;  /* 0x0000ffff00027802 */ /* 0x000fc60000000f00 */
[----:B------:R-:W-:Y:S04]  /*2a80*/  DEPBAR.LE SB1, 0x36 ;  /* 0x00009d800000791a */ /* 0x000fe80000000000 */
[----:B------:R-:W1:Y:S02]  /*2a90*/  UTCATOMSWS.FIND_AND_SET.ALIGN UP0, UR5, UR5 ;  /* 0x00000005000575e3 */ /* 0x000e640008000800 */
[----:B-1----:R-:W-:Y:S01]  /*2aa0*/  MOV R3, UR5 ;  /* 0x0000000500037c02 */ /* 0x002fe20008000f00 */
[----:B------:R-:W-:Y:S06]  /*2ab0*/  BRA.U UP0, `(.L_x_50) ;  /* 0x0000000100187547 */ /* 0x000fec000b800000 */
.L_x_51:
[----:B------:R-:W-:Y:S05]  /*2ac0*/  NANOSLEEP 0x64 ;  /* 0x000000640000795d */ /* 0x000fea0003800000 */
[----:B------:R-:W-:-:S05]  /*2ad0*/  UMOV UR5, 0x10 ;  /* 0x0000001000057882 */ /* 0x000fca0000000000 */
[----:B------:R-:W-:Y:S04]  /*2ae0*/  DEPBAR.LE SB1, 0x36 ;  /* 0x00009d800000791a */ /* 0x000fe80000000000 */
[----:B------:R-:W1:Y:S02]  /*2af0*/  UTCATOMSWS.FIND_AND_SET.ALIGN UP0, UR5, UR5 ;  /* 0x00000005000575e3 */ /* 0x000e640008000800 */
[----:B-1----:R-:W-:Y:S01]  /*2b00*/  MOV R3, UR5 ;  /* 0x0000000500037c02 */ /* 0x002fe20008000f00 */
[----:B------:R-:W-:Y:S05]  /*2b10*/  BRA.U !UP0, `(.L_x_51) ;  /* 0xfffffffd08e87547 */ /* 0x000fea000b83ffff */
.L_x_50:
[-C--:B------:R-:W-:Y:S02]  /*2b20*/  SHF.L.U32 R2, R2, R3.reuse, RZ ;  /* 0x0000000302027219 */ /* 0x080fe400000006ff */
[----:B------:R-:W-:Y:S01]  /*2b30*/  SHF.L.U32 R0, R0, R3, RZ ;  /* 0x0000000300007219 */ /* 0x000fe200000006ff */
[----:B------:R-:W-:Y:S02]  /*2b40*/  IMAD.SHL.U32 R3, R3, 0x20, RZ ;  /* 0x0000002003037824 */ /* 0x000fe400078e00ff */
[----:B------:R1:W-:Y:S04]  /*2b50*/  ATOMS.OR RZ, [UR4+0x14], R2 ;  /* 0x00001402ffff798c */ /* 0x0003e8000b000004 */
[----:B------:R1:W-:Y:S04]  /*2b60*/  ATOMS.OR RZ, [UR4+0x18], R0 ;  /* 0x00001800ffff798c */ /* 0x0003e8000b000004 */
[----:B------:R1:W-:Y:S01]  /*2b70*/  STS [UR37+0x110], R3 ;  /* 0x00011003ff007988 */ /* 0x0003e20008000825 */
[----:B------:R-:W-:Y:S05]  /*2b80*/  BRA `(.L_x_49) ;  /* 0x0000000000107947 */ /* 0x000fea0003800000 */
.L_x_48:
[----:B------:R-:W-:Y:S02]  /*2b90*/  MOV R0, 0xffffffff ;  /* 0xffffffff00007802 */ /* 0x000fe40000000f00 */
[----:B------:R-:W-:-:S03]  /*2ba0*/  MOV R2, 0x2bd0 ;  /* 0x00002bd000027802 */ /* 0x000fc60000000f00 */
[----:B------:R1:W-:Y:S04]  /*2bb0*/  STS [UR37+0x110], R0 ;  /* 0x00011000ff007988 */ /* 0x0003e80008000825 */
[----:B-1-3-5:R-:W-:Y:S05]  /*2bc0*/  CALL.REL.NOINC `($__internal_1_$__cuda_sm10x_tcgen05_guardrail_trap_phase_invalid_during_alloc) ;  /* 0x0000008800c47944 */ /* 0x02afea0003c00000 */
.L_x_49:
[----:B------:R-:W-:Y:S05]  /*2bd0*/  WARPSYNC.ALL ;  /* 0x0000000000007948 */ /* 0x000fea0003800000 */
[----:B------:R-:W2:Y:S01]  /*2be0*/  S2UR UR5, SR_CgaCtaId ;  /* 0x00000000000579c3 */ /* 0x000ea20000008800 */
[----:B------:R-:W-:Y:S01]  /*2bf0*/  UMOV UR4, 0x400 ;  /* 0x0000040000047882 */ /* 0x000fe20000000000 */
[----:B------:R-:W-:-:S06]  /*2c00*/  NOP ;  /* 0x0000000000007918 */ /* 0x000fcc0000000000 */
[----:B------:R-:W-:Y:S06]  /*2c10*/  BAR.ARV 0x6, 0xa0 ;  /* 0x0182800000007b1d */ /* 0x000fec0000002000 */
[----:B------:R-:W4:Y:S01]  /*2c20*/  LDCU UR7, c[0x0][0x38c] ;  /* 0x00007180ff0777ac */ /* 0x000f220008000800 */
[----:B------:R-:W-:Y:S01]  /*2c30*/  IMAD.MOV.U32 R11, RZ, RZ, 0x1 ;  /* 0x00000001ff0b7424 */ /* 0x000fe200078e00ff */
[----:B------:R-:W-:Y:S01]  /*2c40*/  CS2R R8, SRZ ;  /* 0x0000000000087805 */ /* 0x000fe2000001ff00 */
[----:B------:R-:W-:Y:S01]  /*2c50*/  IMAD.MOV.U32 R10, RZ, RZ, RZ ;  /* 0x000000ffff0a7224 */ /* 0x000fe200078e00ff */
[----:B------:R-:W3:Y:S01]  /*2c60*/  LDCU UR6, c[0x0][0x38c] ;  /* 0x00007180ff0677ac */ /* 0x000ee20008000800 */
[----:B------:R-:W-:Y:S01]  /*2c70*/  UMOV UR15, URZ ;  /* 0x000000ff000f7c82 */ /* 0x000fe20008000000 */
[----:B------:R-:W-:Y:S01]  /*2c80*/  UMOV UR14, URZ ;  /* 0x000000ff000e7c82 */ /* 0x000fe20008000000 */
[----:B--2---:R-:W-:Y:S01]  /*2c90*/  ULEA UR5, UR5, UR4, 0x18 ;  /* 0x0000000405057291 */ /* 0x004fe2000f8ec0ff */
[----:B------:R-:W-:Y:S01]  /*2ca0*/  UMOV UR24, 0x0 ;  /* 0x0000000000187882 */ /* 0x000fe20000000000 */
[----:B------:R-:W-:-:S02]  /*2cb0*/  UMOV UR25, 0x8400010 ;  /* 0x0840001000197882 */ /* 0x000fc40000000000 */
[----:B------:R-:W-:Y:S02]  /*2cc0*/  UIADD3 UR10, UPT, UPT, UR5, 0x10800, URZ ;  /* 0x00010800050a7890 */ /* 0x000fe4000fffe0ff */
[----:B------:R-:W-:Y:S02]  /*2cd0*/  UIADD3 UR11, UPT, UPT, UR5, 0x1c800, URZ ;  /* 0x0001c800050b7890 */ /* 0x000fe4000fffe0ff */
[----:B----4-:R-:W-:Y:S01]  /*2ce0*/  UIADD3 UR7, UPT, UPT, UR7, 0x3f, URZ ;  /* 0x0000003f07077890 */ /* 0x010fe2000fffe0ff */
[----:B-1----:R-:W1:Y:S01]  /*2cf0*/  LDS R0, [UR5+0x110] ;  /* 0x00011005ff007984 */ /* 0x002e620008000800 */
[----:B------:R-:W-:Y:S02]  /*2d00*/  USHF.R.U32.HI UR10, URZ, 0x4, UR10 ;  /* 0x00000004ff0a7899 */ /* 0x000fe4000801160a */
[----:B------:R-:W-:Y:S02]  /*2d10*/  USHF.R.S32.HI UR4, URZ, 0x1f, UR7 ;  /* 0x0000001fff047899 */ /* 0x000fe40008011407 */
[----:B------:R-:W-:-:S02]  /*2d20*/  USHF.R.U32.HI UR11, URZ, 0x4, UR11 ;  /* 0x00000004ff0b7899 */ /* 0x000fc4000801160b */
[----:B------:R-:W-:Y:S02]  /*2d30*/  ULEA.HI UR4, UR4, UR7, URZ, 0x6 ;  /* 0x0000000704047291 */ /* 0x000fe4000f8f30ff */
[----:B------:R-:W-:Y:S02]  /*2d40*/  ULOP3.LUT UR10, UR10, 0x3fff, URZ, 0xc0, !UPT ;  /* 0x00003fff0a0a7892 */ /* 0x000fe4000f8ec0ff */
[----:B------:R-:W-:Y:S02]  /*2d50*/  USHF.R.S32.HI UR4, URZ, 0x6, UR4 ;  /* 0x00000006ff047899 */ /* 0x000fe40008011404 */
[----:B------:R-:W-:Y:S02]  /*2d60*/  ULOP3.LUT UR11, UR11, 0x3fff, URZ, 0xc0, !UPT ;  /* 0x00003fff0b0b7892 */ /* 0x000fe4000f8ec0ff */
[----:B------:R-:W-:Y:S01]  /*2d70*/  UISETP.LT.AND UP0, UPT, UR4, 0x1, UPT ;  /* 0x000000010400788c */ /* 0x000fe2000bf01270 */
[----:B------:R-:W-:Y:S01]  /*2d80*/  UMOV UR22, 0x0 ;  /* 0x0000000000167882 */ /* 0x000fe20000000000 */
[----:B------:R-:W-:-:S02]  /*2d90*/  UMOV UR23, 0x8400010 ;  /* 0x0840001000177882 */ /* 0x000fc40000000000 */
[----:B------:R-:W-:Y:S02]  /*2da0*/  USEL UR9, UR4, 0x1, !UP0 ;  /* 0x0000000104097887 */ /* 0x000fe4000c000000 */
[----:B------:R-:W-:Y:S02]  /*2db0*/  ULOP3.LUT UR10, UR10, 0x10000, URZ, 0xfc, !UPT ;  /* 0x000100000a0a7892 */ /* 0x000fe4000f8efcff */
[----:B------:R-:W-:Y:S02]  /*2dc0*/  ULOP3.LUT UR11, UR11, 0x10000, URZ, 0xfc, !UPT ;  /* 0x000100000b0b7892 */ /* 0x000fe4000f8efcff */
[----:B------:R-:W-:Y:S02]  /*2dd0*/  UIADD3 UR9, UPT, UPT, -UR9, URZ, URZ ;  /* 0x000000ff09097290 */ /* 0x000fe4000fffe1ff */
[----:B---3--:R-:W-:Y:S01]  /*2de0*/  UISETP.GE.AND UP3, UPT, UR6, 0x1, UPT ;  /* 0x000000010600788c */ /* 0x008fe2000bf66270 */
[----:B------:R-:W-:Y:S01]  /*2df0*/  UMOV UR20, 0x0 ;  /* 0x0000000000147882 */ /* 0x000fe20000000000 */
[----:B------:R-:W-:Y:S01]  /*2e00*/  UMOV UR21, 0x8400010 ;  /* 0x0840001000157882 */ /* 0x000fe20000000000 */
[----:B------:R-:W-:Y:S01]  /*2e10*/  UMOV UR18, 0x0 ;  /* 0x0000000000127882 */ /* 0x000fe20000000000 */
[----:B------:R-:W-:Y:S01]  /*2e20*/  UMOV UR19, 0x8400010 ;  /* 0x0840001000137882 */ /* 0x000fe20000000000 */
[----:B-1----:R-:W-:-:S15]  /*2e30*/  R2UR UR16, R0 ;  /* 0x00000000001072ca */ /* 0x002fde00000e0000 */
.L_x_58:
[----:B------:R-:W-:Y:S02]  /*2e40*/  LEA R0, R10, UR5, 0x3 ;  /* 0x000000050a007c11 */ /* 0x000fe4000f8e18ff */
[----:B------:R-:W-:Y:S02]  /*2e50*/  SHF.L.U32 R5, R9, 0x1f, RZ ;  /* 0x0000001f09057819 */ /* 0x000fe400000006ff */
[----:B------:R-:W-:Y:S01]  /*2e60*/  PLOP3.LUT P0, PT, PT, PT, UP3, 0x80, 0x8 ;  /* 0x000000000008781c */ /* 0x000fe20003f0f038 */
[----:B------:R-:W-:Y:S01]  /*2e70*/  VIADD R3, R0, 0x90 ;  /* 0x0000009000037836 */ /* 0x000fe20000000000 */
[----:B-1----:R-:W1:Y:S02]  /*2e80*/  SYNCS.PHASECHK.TRANS64.TRYWAIT P1, [R0+URZ+0x80], R5 ;  /* 0x00008005000075a7 */ /* 0x002e6400080211ff */
[----:B-1-3--:R-:W-:Y:S09]  /*2e90*/  @!P1 BRA `(.L_x_52) ;  /* 0x0000008000409947 */ /* 0x00aff20003800000 */
.L_x_141:
[----:B------:R-:W-:Y:S01]  /*2ea0*/  LEA R4, R10, UR5, 0x4 ;  /* 0x000000050a047c11 */ /* 0x000fe2000f8e20ff */
[----:B------:R-:W-:Y:S01]  /*2eb0*/  @UP3 ULEA UR6, UR14, UR5, 0x3 ;  /* 0x000000050e063291 */ /* 0x000fe2000f8e18ff */
[----:B------:R-:W-:Y:S01]  /*2ec0*/  PLOP3.LUT P2, PT, PT, PT, PT, 0x80, 0x8 ;  /* 0x000000000008781c */ /* 0x000fe20003f4f070 */
[----:B------:R-:W-:Y:S01]  /*2ed0*/  ULEA UR7, UR15, UR5, 0x3 ;  /* 0x000000050f077291 */ /* 0x000fe2000f8e18ff */
[----:B------:R-:W-:Y:S01]  /*2ee0*/  PRMT R3, RZ, 0x654, R3 ;  /* 0x00000654ff037816 */ /* 0x000fe20000000003 */
[----:B------:R-:W-:Y:S01]  /*2ef0*/  ULEA UR8, UR15, UR16, 0x8 ;  /* 0x000000100f087291 */ /* 0x000fe2000f8e40ff */
[----:B-1----:R-:W1:Y:S01]  /*2f00*/  LDS.128 R4, [R4+0xf0] ;  /* 0x0000f00004047984 */ /* 0x002e620000000c00 */
[----:B------:R-:W-:Y:S02]  /*2f10*/  @P0 SHF.L.U32 R2, R8, 0x1f, RZ ;  /* 0x0000001f08020819 */ /* 0x000fe400000006ff */
[----:B------:R-:W-:Y:S01]  /*2f20*/  SHF.L.U32 R0, R11, 0x1f, RZ ;  /* 0x0000001f0b007819 */ /* 0x000fe200000006ff */
[----:B------:R-:W-:Y:S01]  /*2f30*/  @!PT LDS RZ, [RZ] ;  /* 0x00000000fffff984 */ /* 0x000fe20000000800 */
[----:B------:R-:W-:Y:S01]  /*2f40*/  @!PT LDS RZ, [RZ] ;  /* 0x00000000fffff984 */ /* 0x000fe20000000800 */
[----:B------:R-:W-:Y:S01]  /*2f50*/  @!PT LDS RZ, [RZ] ;  /* 0x00000000fffff984 */ /* 0x000fe20000000800 */
[----:B------:R-:W-:Y:S01]  /*2f60*/  @!PT LDS RZ, [RZ] ;  /* 0x00000000fffff984 */ /* 0x000fe20000000800 */
[----:B------:R2:W-:Y:S06]  /*2f70*/  MEMBAR.ALL.CTA ;  /* 0x0000000000007992 */ /* 0x0005ec0000008000 */
[----:B--2---:R-:W2:Y:S02]  /*2f80*/  FENCE.VIEW.ASYNC.S ;  /* 0x00000000000073c6 */ /* 0x004ea40000000000 */
[----:B--2---:R2:W-:Y:S01]  /*2f90*/  SYNCS.ARRIVE.TRANS64.RED.A1T0 RZ, [R3+URZ], RZ ;  /* 0x000000ff03ff79a7 */ /* 0x0045e200081004ff */
[----:B------:R2:W3:Y:S01]  /*2fa0*/  @P0 SYNCS.PHASECHK.TRANS64.TRYWAIT P2, [UR6], R2 ;  /* 0x00000002ff0005a7 */ /* 0x0004e20008041106 */
[----:B-1----:R-:W-:Y:S01]  /*2fb0*/  LOP3.LUT P1, RZ, R6, 0x1, RZ, 0xc0, !PT ;  /* 0x0000000106ff7812 */ /* 0x002fe2000782c0ff */
[----:B------:R-:W1:Y:S02]  /*2fc0*/  SYNCS.PHASECHK.TRANS64.TRYWAIT P0, [UR7+0xb0], R0 ;  /* 0x0000b000ff0075a7 */ /* 0x000e640008001107 */
[----:B-123--:R-:W-:Y:S10]  /*2fd0*/  @!P0 BRA `(.L_x_53) ;  /* 0x0000008000048947 */ /* 0x00eff40003800000 */
.L_x_143:
[----:B------:R-:W-:Y:S01]  /*2fe0*/  IADD3 R10, PT, PT, R10, 0x1, RZ ;  /* 0x000000010a0a7810 */ /* 0x000fe20007ffe0ff */
[----:B------:R-:W-:Y:S06]  /*2ff0*/  BRA.U !UP3, `(.L_x_54) ;  /* 0x000000010bc07547 */ /* 0x000fec000b800000 */
[----:B------:R-:W-:Y:S01]  /*3000*/  UPLOP3.LUT UP4, UPT, UPT, UPT, UPT, 0x40, 0x4 ;  /* 0x000000000004789c */ /* 0x000fe20003f8e870 */
[----:B------:R-:W-:Y:S01]  /*3010*/  UMOV UR13, UR9 ;  /* 0x00000009000d7c82 */ /* 0x000fe20008000000 */
[----:B------:R-:W-:Y:S01]  /*3020*/  UMOV UR12, UR4 ;  /* 0x00000004000c7c82 */ /* 0x000fe20008000000 */
[----:B------:R-:W-:-:S08]  /*3030*/  UMOV UR17, UR14 ;  /* 0x0000000e00117c82 */ /* 0x000fd00008000000 */
.L_x_57:
[----:B------:R-:W-:Y:S02]  /*3040*/  UIADD3 UR13, UPT, UPT, UR13, 0x1, URZ ;  /* 0x000000010d0d7890 */ /* 0x000fe4000fffe0ff */
[----:B--2---:R-:W-:Y:S02]  /*3050*/  ULEA UR6, UR17, UR5, 0x3 ;  /* 0x0000000511067291 */ /* 0x004fe4000f8e18ff */
[----:B------:R-:W-:Y:S01]  /*3060*/  UISETP.NE.AND UP0, UPT, UR13, URZ, UPT ;  /* 0x000000ff0d00728c */ /* 0x000fe2000bf05270 */
[----:B---3--:R-:W-:Y:S10]  /*3070*/  @P2 BRA `(.L_x_55) ;  /* 0x00000000000c2947 */ /* 0x008ff40003800000 */
[----:B-1----:R-:W-:Y:S04]  /*3080*/  SHF.L.U32 R3, R8, 0x1f, RZ ;  /* 0x0000001f08037819 */ /* 0x002fe800000006ff */
[----:B------:R-:W1:Y:S02]  /*3090*/  SYNCS.PHASECHK.TRANS64.TRYWAIT P0, [UR6], R3 ;  /* 0x00000003ff0075a7 */ /* 0x000e640008001106 */
[----:B-1----:R-:W-:Y:S05]  /*30a0*/  @!P0 BRA `(.L_x_56) ;  /* 0x0000007c00e88947 */ /* 0x002fea0003800000 */
.L_x_55:
[----:B------:R-:W-:Y:S01]  /*30b0*/  UISETP.NE.AND UP1, UPT, UR12, 0x1, UPT ;  /* 0x000000010c00788c */ /* 0x000fe2000bf25270 */
[----:B------:R-:W-:Y:S01]  /*30c0*/  PLOP3.LUT P2, PT, PT, PT, PT, 0x80, 0x8 ;  /* 0x000000000008781c */ /* 0x000fe20003f4f070 */
[----:B------:R-:W-:Y:S02]  /*30d0*/  UIADD3 UR14, UPT, UPT, UR17, 0x1, URZ ;  /* 0x00000001110e7890 */ /* 0x000fe4000fffe0ff */
[----:B------:R-:W-:Y:S02]  /*30e0*/  ULEA UR28, UR17, UR11, 0xb ;  /* 0x0000000b111c7291 */ /* 0x000fe4000f8e58ff */
[----:B------:R-:W-:Y:S01]  /*30f0*/  UISETP.NE.AND UP2, UPT, UR14, 0x3, UPT ;  /* 0x000000030e00788c */ /* 0x000fe2000bf45270 */
[----:B------:R-:W-:Y:S01]  /*3100*/  PLOP3.LUT P0, PT, PT, PT, UP1, 0x80, 0x8 ;  /* 0x000000000008781c */ /* 0x000fe20003f0f018 */
[----:B------:R-:W-:Y:S02]  /*3110*/  UIADD3 UR40, UPT, UPT, UR28, 0x2, URZ ;  /* 0x000000021c287890 */ /* 0x000fe4000fffe0ff */
[----:B------:R-:W-:Y:S02]  /*3120*/  USEL UR27, URZ, 0x1, UP2 ;  /* 0x00000001ff1b7887 */ /* 0x000fe40009000000 */
[----:B------:R-:W-:Y:S02]  /*3130*/  USEL UR14, UR14, URZ, UP2 ;  /* 0x000000ff0e0e7287 */ /* 0x000fe40009000000 */
[----:B------:R-:W-:Y:S02]  /*3140*/  UIADD3 UR36, UPT, UPT, UR28, 0x4, URZ ;  /* 0x000000041c247890 */ /* 0x000fe4000fffe0ff */
[----:B------:R-:W-:Y:S01]  /*3150*/  @UP1 ULEA UR26, UR14, UR5, 0x3 ;  /* 0x000000050e1a1291 */ /* 0x000fe2000f8e18ff */
[----:B------:R-:W-:Y:S01]  /*3160*/  LOP3.LUT R8, R8, UR27, RZ, 0x3c, !PT ;  /* 0x0000001b08087c12 */ /* 0x000fe2000f8e3cff */
[----:B------:R-:W-:Y:S02]  /*3170*/  UIADD3 UR32, UPT, UPT, UR28, 0x6, URZ ;  /* 0x000000061c207890 */ /* 0x000fe4000fffe0ff */
[----:B------:R-:W-:Y:S01]  /*3180*/  UIADD3 UR6, UPT, UPT, UR6, 0x18, URZ ;  /* 0x0000001806067890 */ /* 0x000fe2000fffe0ff */
[----:B-1----:R-:W-:Y:S01]  /*3190*/  @P0 SHF.L.U32 R0, R8, 0x1f, RZ ;  /* 0x0000001f08000819 */ /* 0x002fe200000006ff */
[----:B------:R-:W-:Y:S01]  /*31a0*/  UIADD3 UR12, UPT, UPT, UR12, -0x1, URZ ;  /* 0xffffffff0c0c7890 */ /* 0x000fe2000fffe0ff */
[----:B------:R-:W-:Y:S02]  /*31b0*/  UMOV UR29, 0x40004040 ;  /* 0x40004040001d7882 */ /* 0x000fe40000000000 */
[----:B------:R2:W3:Y:S01]  /*31c0*/  @P0 SYNCS.PHASECHK.TRANS64.TRYWAIT P2, [UR26], R0 ;  /* 0x00000000ff0005a7 */ /* 0x0004e2000804111a */
[----:B------:R-:W-:Y:S01]  /*31d0*/  ULEA UR26, UR17, UR10, 0xa ;  /* 0x0000000a111a7291 */ /* 0x000fe2000f8e50ff */
[----:B------:R-:W-:Y:S01]  /*31e0*/  UMOV UR27, 0x40004040 ;  /* 0x40004040001b7882 */ /* 0x000fe20000000000 */
[----:B------:R-:W-:Y:S02]  /*31f0*/  UMOV UR41, 0x40004040 ;  /* 0x4000404000297882 */ /* 0x000fe40000000000 */
[----:B------:R-:W-:Y:S02]  /*3200*/  UIADD3 UR38, UPT, UPT, UR26, 0x2, URZ ;  /* 0x000000021a267890 */ /* 0x000fe4000fffe0ff */
[----:B------:R-:W-:Y:S02]  /*3210*/  UIADD3 UR34, UPT, UPT, UR26, 0x4, URZ ;  /* 0x000000041a227890 */ /* 0x000fe4000fffe0ff */
[----:B------:R-:W-:Y:S01]  /*3220*/  UIADD3 UR30, UPT, UPT, UR26, 0x6, URZ ;  /* 0x000000061a1e7890 */ /* 0x000fe2000fffe0ff */
[----:B------:R2:W-:Y:S01]  /*3230*/  UTCHMMA gdesc[UR26], gdesc[UR28], tmem[UR8], tmem[UR24], idesc[UR25], UP4 ;  /* 0x00ff181c1a0075ea */ /* 0x0005e2000a000008 */
[----:B------:R-:W-:Y:S01]  /*3240*/  UPLOP3.LUT UP4, UPT, UPT, UPT, UPT, 0x80, 0x8 ;  /* 0x000000000008789c */ /* 0x000fe20003f8f070 */
[----:B------:R-:W-:Y:S01]  /*3250*/  UMOV UR39, 0x40004040 ;  /* 0x4000404000277882 */ /* 0x000fe20000000000 */
[----:B------:R-:W-:Y:S01]  /*3260*/  UMOV UR37, 0x40004040 ;  /* 0x4000404000257882 */ /* 0x000fe20000000000 */
[----:B------:R2:W-:Y:S01]  /*3270*/  UTCHMMA gdesc[UR38], gdesc[UR40], tmem[UR8], tmem[UR22], idesc[UR23], UPT ;  /* 0x00ff1628260075ea */ /* 0x0005e2000b800008 */
[----:B------:R-:W-:Y:S01]  /*3280*/  UMOV UR35, 0x40004040 ;  /* 0x4000404000237882 */ /* 0x000fe20000000000 */
[----:B------:R-:W-:Y:S01]  /*3290*/  UMOV UR33, 0x40004040 ;  /* 0x4000404000217882 */ /* 0x000fe20000000000 */
[----:B------:R-:W-:Y:S01]  /*32a0*/  UMOV UR31, 0x40004040 ;  /* 0x40004040001f7882 */ /* 0x000fe20000000000 */
[----:B------:R2:W-:Y:S01]  /*32b0*/  UTCHMMA gdesc[UR34], gdesc[UR36], tmem[UR8], tmem[UR20], idesc[UR21], UPT ;  /* 0x00ff1424220075ea */ /* 0x0005e2000b800008 */
[----:B------:R2:W-:Y:S01]  /*32c0*/  UTCHMMA gdesc[UR30], gdesc[UR32], tmem[UR8], tmem[UR18], idesc[UR19], UPT ;  /* 0x00ff12201e0075ea */ /* 0x0005e2000b800008 */
[----:B------:R2:W-:Y:S01]  /*32d0*/  UTCBAR [UR6], URZ ;  /* 0x000000ff060073e9 */ /* 0x0005e200080000ff */
[----:B------:R-:W-:Y:S01]  /*32e0*/  UMOV UR17, UR14 ;  /* 0x0000000e00117c82 */ /* 0x000fe20008000000 */
[----:B------:R-:W-:Y:S05]  /*32f0*/  BRA.U UP0, `(.L_x_57) ;  /* 0xfffffffd00507547 */ /* 0x000fea000b83ffff */
.L_x_54:
[----:B------:R-:W-:Y:S01]  /*3300*/  UIADD3 UR15, UPT, UPT, UR15, 0x1, URZ ;  /* 0x000000010f0f7890 */ /* 0x000fe2000fffe0ff */
[C---:B------:R-:W-:Y:S01]  /*3310*/  ISETP.NE.AND P0, PT, R10.reuse, 0x2, PT ;  /* 0x000000020a00780c */ /* 0x040fe20003f05270 */
[----:B------:R-:W-:Y:S02]  /*3320*/  UIADD3 UR7, UPT, UPT, UR7, 0xa0, URZ ;  /* 0x000000a007077890 */ /* 0x000fe4000fffe0ff */
[----:B------:R-:W-:Y:S01]  /*3330*/  UISETP.NE.AND UP0, UPT, UR15, 0x2, UPT ;  /* 0x000000020f00788c */ /* 0x000fe2000bf05270 */
[----:B-12---:R-:W-:Y:S02]  /*3340*/  SEL R0, RZ, 0x1, P0 ;  /* 0x00000001ff007807 */ /* 0x006fe40000000000 */
[----:B------:R-:W-:Y:S01]  /*3350*/  SEL R10, R10, RZ, P0 ;  /* 0x000000ff0a0a7207 */ /* 0x000fe20000000000 */
[----:B------:R-:W-:Y:S01]  /*3360*/  USEL UR6, URZ, 0x1, UP0 ;  /* 0x00000001ff067887 */ /* 0x000fe20008000000 */
[----:B------:R-:W-:Y:S01]  /*3370*/  LOP3.LUT R9, R9, R0, RZ, 0x3c, !PT ;  /* 0x0000000009097212 */ /* 0x000fe200078e3cff */
[----:B------:R-:W-:Y:S01]  /*3380*/  USEL UR15, UR15, URZ, UP0 ;  /* 0x000000ff0f0f7287 */ /* 0x000fe20008000000 */
[----:B------:R1:W-:Y:S03]  /*3390*/  UTCBAR [UR7], URZ ;  /* 0x000000ff070073e9 */ /* 0x0003e600080000ff */
[----:B------:R-:W-:Y:S01]  /*33a0*/  LOP3.LUT R11, R11, UR6, RZ, 0x3c, !PT ;  /* 0x000000060b0b7c12 */ /* 0x000fe2000f8e3cff */
[----:B------:R-:W-:Y:S07]  /*33b0*/  @P1 BRA `(.L_x_58) ;  /* 0xfffffff800a01947 */ /* 0x000fee000383ffff */
[----:B------:R-:W2:Y:S01]  /*33c0*/  S2UR UR4, SR_CgaCtaId ;  /* 0x00000000000479c3 */ /* 0x000ea20000008800 */
[----:B------:R-:W-:Y:S01]  /*33d0*/  ELECT P0, URZ, PT ;  /* 0x0000000000ff782f */ /* 0x000fe20003800000 */
[----:B------:R-:W-:Y:S01]  /*33e0*/  IMAD.MOV.U32 R0, RZ, RZ, 0x1 ;  /* 0x00000001ff007424 */ /* 0x000fe200078e00ff */
[----:B------:R-:W-:Y:S01]  /*33f0*/  UIADD3 UR5, UPT, UPT, UR5, 0xb0, URZ ;  /* 0x000000b005057890 */ /* 0x000fe2000fffe0ff */
[----:B------:R-:W-:Y:S01]  /*3400*/  SHF.L.U32 R3, R11, 0x1f, RZ ;  /* 0x0000001f0b037819 */ /* 0x000fe200000006ff */
[----:B------:R-:W-:-:S03]  /*3410*/  UMOV UR6, 0x40 ;  /* 0x0000004000067882 */ /* 0x000fc60000000000 */
[----:B------:R-:W-:Y:S01]  /*3420*/  UVIRTCOUNT.DEALLOC.SMPOOL 0x80 ;  /* 0x000000800000784c */ /* 0x000fe20000000000 */
[----:B--2---:R-:W-:Y:S02]  /*3430*/  ULEA UR4, UR4, UR6, 0x18 ;  /* 0x0000000604047291 */ /* 0x004fe4000f8ec0ff */
[----:B------:R-:W-:-:S07]  /*3440*/  ULEA UR6, UR15, UR5, 0x3 ;  /* 0x000000050f067291 */ /* 0x000fce000f8e18ff */
[----:B------:R2:W-:Y:S02]  /*3450*/  @P0 STS.U8 [UR4+0x1c], R0 ;  /* 0x00001c00ff000988 */ /* 0x0005e40008000004 */
[----:B------:R-:W4:Y:S02]  /*3460*/  SYNCS.PHASECHK.TRANS64.TRYWAIT P0, [UR6], R3 ;  /* 0x00000003ff0075a7 */ /* 0x000f240008001106 */
[----:B--2-4-:R-:W-:Y:S05]  /*3470*/  @!P0 BRA `(.L_x_59) ;  /* 0x0000007c000c8947 */ /* 0x014fea0003800000 */
.L_x_146:
[----:B-1----:R-:W-:-:S04]  /*3480*/  UIADD3 UR7, UPT, UPT, UR15, 0x1, URZ ;  /* 0x000000010f077890 */ /* 0x002fc8000fffe0ff */
[----:B------:R-:W-:-:S04]  /*3490*/  UISETP.NE.AND UP0, UPT, UR7, 0x2, UPT ;  /* 0x000000020700788c */ /* 0x000fc8000bf05270 */
[----:B------:R-:W-:Y:S02]  /*34a0*/  USEL UR6, URZ, 0x1, UP0 ;  /* 0x00000001ff067887 */ /* 0x000fe40008000000 */
[----:B------:R-:W-:-:S04]  /*34b0*/  USEL UR7, UR7, URZ, UP0 ;  /* 0x000000ff07077287 */ /* 0x000fc80008000000 */
[----:B------:R-:W-:Y:S01]  /*34c0*/  ULEA UR7, UR7, UR5, 0x3 ;  /* 0x0000000507077291 */ /* 0x000fe2000f8e18ff */
[----:B--2---:R-:W-:-:S04]  /*34d0*/  LOP3.LUT R3, R11, UR6, RZ, 0x3c, !PT ;  /* 0x000000060b037c12 */ /* 0x004fc8000f8e3cff */
[----:B------:R-:W-:-:S04]  /*34e0*/  SHF.L.U32 R3, R3, 0x1f, RZ ;  /* 0x0000001f03037819 */ /* 0x000fc800000006ff */
[----:B------:R-:W1:Y:S02]  /*34f0*/  SYNCS.PHASECHK.TRANS64.TRYWAIT P0, [UR7], R3 ;  /* 0x00000003ff0075a7 */ /* 0x000e640008001107 */
[----:B-1----:R-:W-:Y:S05]  /*3500*/  @!P0 BRA `(.L_x_60) ;  /* 0x0000007c00008947 */ /* 0x002fea0003800000 */
.L_x_148:
[----:B------:R-:W-:Y:S01]  /*3510*/  NOP ;  /* 0x0000000000007918 */ /* 0x000fe20000000000 */
[----:B-1----:R-:W1:Y:S01]  /*3520*/  LDS R0, [UR4+0x14] ;  /* 0x00001404ff007984 */ /* 0x002e620008000800 */
[----:B------:R-:W-:Y:S01]  /*3530*/  ULOP3.LUT UR6, UR16, 0xffff, URZ, 0xc0, !UPT ;  /* 0x0000ffff10067892 */ /* 0x000fe2000f8ec0ff */
[----:B------:R-:W-:Y:S01]  /*3540*/  UMOV UR8, 0xffff ;  /* 0x0000ffff00087882 */ /* 0x000fe20000000000 */
[----:B------:R-:W-:Y:S02]  /*3550*/  UMOV UR5, 0x1 ;  /* 0x0000000100057882 */ /* 0x000fe40000000000 */
[----:B------:R-:W-:-:S04]  /*3560*/  USHF.R.U32.HI UR6, URZ, 0x5, UR6 ;  /* 0x00000005ff067899 */ /* 0x000fc80008011606 */
[----:B------:R-:W-:Y:S02]  /*3570*/  USHF.L.U32 UR8, UR8, UR6, URZ ;  /* 0x0000000608087299 */ /* 0x000fe400080006ff */
[----:B------:R-:W-:-:S04]  /*3580*/  USHF.L.U32 UR5, UR5, UR6, URZ ;  /* 0x0000000605057299 */ /* 0x000fc800080006ff */
[----:B-1----:R-:W-:-:S04]  /*3590*/  LOP3.LUT R0, R0, UR8, RZ, 0xc0, !PT ;  /* 0x0000000800007c12 */ /* 0x002fc8000f8ec0ff */
[----:B------:R-:W-:-:S13]  /*35a0*/  ISETP.NE.AND P0, PT, R0, UR8, PT ;  /* 0x0000000800007c0c */ /* 0x000fda000bf05270 */
[----:B------:R-:W-:Y:S05]  /*35b0*/  @P0 BRA `(.L_x_61) ;  /* 0x0000000000580947 */ /* 0x000fea0003800000 */
[----:B------:R-:W1:Y:S02]  /*35c0*/  LDS R0, [UR4+0x18] ;  /* 0x00001804ff007984 */ /* 0x000e640008000800 */
[----:B-1----:R-:W-:-:S04]  /*35d0*/  LOP3.LUT R0, R0, UR5, RZ, 0xc0, !PT ;  /* 0x0000000500007c12 */ /* 0x002fc8000f8ec0ff */
[----:B------:R-:W-:-:S13]  /*35e0*/  ISETP.NE.AND P0, PT, R0, UR5, PT ;  /* 0x0000000500007c0c */ /* 0x000fda000bf05270 */
[----:B------:R-:W-:Y:S05]  /*35f0*/  @P0 BRA `(.L_x_62) ;  /* 0x00000000003c0947 */ /* 0x000fea0003800000 */
[----:B------:R-:W1:Y:S01]  /*3600*/  S2R R2, SR_LANEID ;  /* 0x0000000000027919 */ /* 0x000e620000000000 */
[----:B------:R-:W-:Y:S01]  /*3610*/  ULOP3.LUT UR8, URZ, UR8, URZ, 0x33, !UPT ;  /* 0x00000008ff087292 */ /* 0x000fe2000f8e33ff */
[----:B------:R-:W-:Y:S01]  /*3620*/  LOP3.LUT R4, RZ, UR5, RZ, 0x33, !PT ;  /* 0x00000005ff047c12 */ /* 0x000fe2000f8e33ff */
[----:B------:R-:W-:Y:S02]  /*3630*/  VOTEU.ANY UR7, UPT, PT ;  /* 0x0000000000077886 */ /* 0x000fe400038e0100 */
[----:B------:R-:W-:Y:S01]  /*3640*/  UFLO.U32 UR7, UR7 ;  /* 0x00000007000772bd */ /* 0x000fe200080e0000 */
[----:B------:R-:W2:Y:S01]  /*3650*/  REDUX UR5, R4 ;  /* 0x00000000040573c4 */ /* 0x000ea20000000000 */
[----:B------:R-:W-:-:S06]  /*3660*/  IMAD.U32 R0, RZ, RZ, UR8 ;  /* 0x00000008ff007e24 */ /* 0x000fcc000f8e00ff */
[----:B------:R4:W-:Y:S01]  /*3670*/  UTCATOMSWS.AND URZ, UR8 ;  /* 0x0000000800ff79e3 */ /* 0x0009e20008000000 */
[----:B------:R-:W3:Y:S01]  /*3680*/  REDUX UR6, R0 ;  /* 0x00000000000673c4 */ /* 0x000ee20000000000 */
[----:B-1----:R-:W-:Y:S01]  /*3690*/  ISETP.EQ.U32.AND P0, PT, R2, UR7, PT ;  /* 0x0000000702007c0c */ /* 0x002fe2000bf02070 */
[----:B--2---:R-:W-:Y:S01]  /*36a0*/  IMAD.U32 R2, RZ, RZ, UR5 ;  /* 0x00000005ff027e24 */ /* 0x004fe2000f8e00ff */
[----:B---3--:R-:W-:-:S11]  /*36b0*/  MOV R3, UR6 ;  /* 0x0000000600037c02 */ /* 0x008fd60008000f00 */
[----:B------:R4:W-:Y:S04]  /*36c0*/  @P0 ATOMS.AND RZ, [UR4+0x14], R3 ;  /* 0x00001403ffff098c */ /* 0x0009e8000a800004 */
[----:B------:R4:W-:Y:S01]  /*36d0*/  @P0 ATOMS.AND RZ, [UR4+0x18], R2 ;  /* 0x00001802ffff098c */ /* 0x0009e2000a800004 */
[----:B------:R-:W-:Y:S05]  /*36e0*/  BRA `(.L_x_63) ;  /* 0x0000000000147947 */ /* 0x000fea0003800000 */
.L_x_62:
[----:B------:R-:W-:Y:S02]  /*36f0*/  MOV R2, 0x3710 ;  /* 0x0000371000027802 */ /* 0x000fe40000000f00 */
[----:B---3-5:R-:W-:Y:S05]  /*3700*/  CALL.REL.NOINC `($__internal_0_$__cuda_sm10x_tcgen05_guardrail_trap_col_being_dealloced_not_returned_by_alloc) ;  /* 0x0000007c00e87944 */ /* 0x028fea0003c00000 */
[----:B------:R-:W-:Y:S05]  /*3710*/  BRA `(.L_x_63) ;  /* 0x0000000000087947 */ /* 0x000fea0003800000 */
.L_x_61:
[----:B------:R-:W-:Y:S02]  /*3720*/  MOV R2, 0x3740 ;  /* 0x0000374000027802 */ /* 0x000fe40000000f00 */
[----:B---3-5:R-:W-:Y:S05]  /*3730*/  CALL.REL.NOINC `($__internal_2_$__cuda_sm10x_tcgen05_guardrail_trap_unallocated_columns_being_dealloced) ;  /* 0x0000007c00f47944 */ /* 0x028fea0003c00000 */
.L_x_63:
[----:B------:R-:W-:Y:S01]  /*3740*/  NOP ;  /* 0x0000000000007918 */ /* 0x000fe20000000000 */
[----:B----4-:R-:W-:Y:S05]  /*3750*/  EXIT ;  /* 0x000000000000794d */ /* 0x010fea0003800000 */
.L_x_47:
[----:B------:R-:W-:-:S09]  /*3760*/  UISETP.NE.OR UP2, UPT, UR8, 0x3, !UP2 ;  /* 0x000000030800788c */ /* 0x000fd2000d745670 */
[----:B------:R-:W-:Y:S05]  /*3770*/  BRA.U UP2, `(.L_x_64) ;  /* 0x0000001102147547 */ /* 0x000fea000b800000 */
[----:B------:R-:W1:Y:S01]  /*3780*/  LDC R0, c[0x0][0xb30] ;  /* 0x0002cc00ff007b82 */ /* 0x000e620000000800 */
[----:B------:R-:W2:Y:S01]  /*3790*/  LDCU.64 UR8, c[0x0][0x888] ;  /* 0x00011100ff0877ac */ /* 0x000ea20008000a00 */
[----:B------:R-:W-:Y:S02]  /*37a0*/  HFMA2 R29, -RZ, RZ, 0, 0 ;  /* 0x00000000ff1d7431 */ /* 0x000fe400000001ff */
[----:B------:R-:W-:Y:S01]  /*37b0*/  IMAD.MOV.U32 R31, RZ, RZ, 0x1 ;  /* 0x00000001ff1f7424 */ /* 0x000fe200078e00ff */
[----:B------:R-:W-:Y:S01]  /*37c0*/  MOV R23, 0x4000 ;  /* 0x0000400000177802 */ /* 0x000fe20000000f00 */
[----:B------:R-:W4:Y:S01]  /*37d0*/  LDCU.64 UR4, c[0x0][0x890] ;  /* 0x00011200ff0477ac */ /* 0x000f220008000a00 */
[----:B------:R-:W-:Y:S01]  /*37e0*/  IMAD.MOV.U32 R30, RZ, RZ, RZ ;  /* 0x000000ffff1e7224 */ /* 0x000fe200078e00ff */
[----:B------:R-:W3:Y:S01]  /*37f0*/  LDC R19, c[0x0][0x370] ;  /* 0x0000dc00ff137b82 */ /* 0x000ee20000000800 */
[----:B------:R-:W-:Y:S01]  /*3800*/  UMOV UR7, 0x400 ;  /* 0x0000040000077882 */ /* 0x000fe20000000000 */
[----:B------:R-:W-:-:S02]  /*3810*/  UPLOP3.LUT UP1, UPT, UPT, UPT, UPT, 0x40, 0x4 ;  /* 0x000000000004789c */ /* 0x000fc40003f2e870 */
[----:B------:R-:W-:-:S04]  /*3820*/  ULEA UR7, UR37, UR7, 0x18 ;  /* 0x0000000725077291 */ /* 0x000fc8000f8ec0ff */
[----:B------:R-:W3:Y:S01]  /*3830*/  LDC R2, c[0x0][0xb0c] ;  /* 0x0002c300ff027b82 */ /* 0x000ee20000000800 */
[----:B------:R-:W-:Y:S02]  /*3840*/  UIADD3 UR13, UPT, UPT, UR7, 0x48, URZ ;  /* 0x00000048070d7890 */ /* 0x000fe4000fffe0ff */
[----:B--2---:R-:W-:Y:S02]  /*3850*/  UISETP.NE.U32.AND UP2, UPT, UR8, URZ, UPT ;  /* 0x000000ff0800728c */ /* 0x004fe4000bf45070 */
[----:B------:R-:W-:Y:S02]  /*3860*/  UIADD3 UR33, UPT, UPT, UR7, 0x30, URZ ;  /* 0x0000003007217890 */ /* 0x000fe4000fffe0ff */
[----:B----4-:R-:W-:Y:S01]  /*3870*/  UISETP.NE.U32.AND UP3, UPT, UR4, URZ, UPT ;  /* 0x000000ff0400728c */ /* 0x010fe2000bf65070 */
[----:B------:R-:W2:Y:S01]  /*3880*/  LDC R18, c[0x0][0xb20] ;  /* 0x0002c800ff127b82 */ /* 0x000ea20000000800 */
[----:B-1----:R-:W-:Y:S01]  /*3890*/  ISETP.NE.AND P1, PT, R0, 0x1, PT ;  /* 0x000000010000780c */ /* 0x002fe20003f25270 */
[----:B------:R-:W-:-:S02]  /*38a0*/  UISETP.NE.AND.EX UP2, UPT, UR9, URZ, UPT, UP2 ;  /* 0x000000ff0900728c */ /* 0x000fc4000bf45320 */
[----:B------:R-:W-:Y:S02]  /*38b0*/  UIADD3 UR25, UPT, UPT, UR7, 0x38, URZ ;  /* 0x0000003807197890 */ /* 0x000fe4000fffe0ff */
[----:B------:R-:W-:Y:S02]  /*38c0*/  UIADD3 UR17, UPT, UPT, UR7, 0x40, URZ ;  /* 0x0000004007117890 */ /* 0x000fe4000fffe0ff */
[----:B------:R-:W1:Y:S01]  /*38d0*/  LDC.64 R32, c[0x0][0x348] ;  /* 0x0000d200ff207b82 */ /* 0x000e620000000a00 */
[----:B------:R-:W-:Y:S02]  /*38e0*/  UPRMT UR13, UR37, 0x654, UR13 ;  /* 0x00000654250d7896 */ /* 0x000fe4000800000d */
[----:B------:R-:W-:-:S05]  /*38f0*/  UISETP.NE.AND.EX UP3, UPT, UR5, URZ, UPT, UP3 ;  /* 0x000000ff0500728c */ /* 0x000fca000bf65330 */
[----:B------:R-:W4:Y:S08]  /*3900*/  LDC.64 R16, c[0x0][0xb10] ;  /* 0x0002c400ff107b82 */ /* 0x000f300000000a00 */
[----:B------:R-:W1:Y:S08]  /*3910*/  LDC.64 R6, c[0x0][0xb18] ;  /* 0x0002c600ff067b82 */ /* 0x000e700000000a00 */
[----:B------:R-:W1:Y:S08]  /*3920*/  LDC.64 R4, c[0x0][0xb28] ;  /* 0x0002ca00ff047b82 */ /* 0x000e700000000a00 */
[----:B--23--:R-:W1:Y:S02]  /*3930*/  LDC R22, c[0x0][0x374] ;  /* 0x0000dd00ff167b82 */ /* 0x00ce640000000800 */
.L_x_75:
[C---:B------:R-:W-:Y:S02]  /*3940*/  LEA R0, R30.reuse, UR7, 0x3 ;  /* 0x000000071e007c11 */ /* 0x040fe4000f8e18ff */
[----:B------:R-:W-:Y:S02]  /*3950*/  SHF.L.U32 R3, R29, 0x1f, RZ ;  /* 0x0000001f1d037819 */ /* 0x000fe400000006ff */
[----:B------:R-:W-:Y:S02]  /*3960*/  LEA R24, R30, UR7, 0x4 ;  /* 0x000000071e187c11 */ /* 0x000fe4000f8e20ff */
[----:B--2---:R-:W2:Y:S02]  /*3970*/  SYNCS.PHASECHK.TRANS64.TRYWAIT P0, [R0+URZ+0x80], R3 ;  /* 0x00008003000075a7 */ /* 0x004ea400080011ff */
[----:B--2---:R-:W-:Y:S05]  /*3980*/  @!P0 BRA `(.L_x_65) ;  /* 0x0000007400f88947 */ /* 0x004fea0003800000 */
.L_x_149:
[----:B------:R-:W-:Y:S01]  /*3990*/  ISETP.GE.AND P0, PT, R72, 0x1, PT ;  /* 0x000000014800780c */ /* 0x000fe20003f06270 */
[----:B------:R-:W3:Y:S01]  /*39a0*/  LDS.128 R24, [R24+0xf0] ;  /* 0x0000f00018187984 */ /* 0x000ee20000000c00 */
[----:B--2---:R-:W-:Y:S01]  /*39b0*/  VIADD R0, R0, 0x90 ;  /* 0x0000009000007836 */ /* 0x004fe20000000000 */
[----:B------:R-:W-:Y:S01]  /*39c0*/  @!PT LDS RZ, [RZ] ;  /* 0x00000000fffff984 */ /* 0x000fe20000000800 */
[----:B------:R-:W-:Y:S01]  /*39d0*/  @!PT LDS RZ, [RZ] ;  /* 0x00000000fffff984 */ /* 0x000fe20000000800 */
[----:B------:R-:W-:Y:S01]  /*39e0*/  @!PT LDS RZ, [RZ] ;  /* 0x00000000fffff984 */ /* 0x000fe20000000800 */
[----:B------:R-:W-:Y:S01]  /*39f0*/  @!PT LDS RZ, [RZ] ;  /* 0x00000000fffff984 */ /* 0x000fe20000000800 */
[----:B------:R2:W-:Y:S06]  /*3a00*/  MEMBAR.ALL.CTA ;  /* 0x0000000000007992 */ /* 0x0005ec0000008000 */
[----:B--2---:R-:W2:Y:S01]  /*3a10*/  FENCE.VIEW.ASYNC.S ;  /* 0x00000000000073c6 */ /* 0x004ea20000000000 */
[----:B------:R-:W-:Y:S04]  /*3a20*/  PRMT R0, RZ, 0x654, R0 ;  /* 0x00000654ff007816 */ /* 0x000fe80000000000 */
[----:B--2---:R2:W-:Y:S01]  /*3a30*/  SYNCS.ARRIVE.TRANS64.RED.A1T0 RZ, [R0+URZ], RZ ;  /* 0x000000ff00ff79a7 */ /* 0x0045e200081004ff */
[----:B---3--:R-:W-:Y:S11]  /*3a40*/  LOP3.LUT P3, RZ, R26, 0x1, RZ, 0xc0, !PT ;  /* 0x000000011aff7812 */ /* 0x008ff6000786c0ff */
[----:B------:R-:W-:Y:S02]  /*3a50*/  @!UPT UIADD3 URZ, UPT, UPT, URZ, URZ, URZ ;  /* 0x000000fffffff290 */ /* 0x000fe4000fffe0ff */
[----:B------:R-:W-:Y:S02]  /*3a60*/  @P3 MOV R13, R24 ;  /* 0x00000018000d3202 */ /* 0x000fe40000000f00 */
[----:B------:R-:W-:Y:S01]  /*3a70*/  @P3 LOP3.LUT R8, R25, 0xffff, RZ, 0xc0, !PT ;  /* 0x0000ffff19083812 */ /* 0x000fe200078ec0ff */
[----:B--2---:R-:W-:Y:S06]  /*3a80*/  @!P0 BRA `(.L_x_66) ;  /* 0x0000000000a48947 */ /* 0x004fec0003800000 */
[----:B-1----:R-:W-:Y:S01]  /*3a90*/  IMAD.HI.U32 R35, R22, R7, RZ ;  /* 0x0000000716237227 */ /* 0x002fe200078e00ff */
[----:B------:R-:W-:Y:S02]  /*3aa0*/  ISETP.NE.AND P0, PT, R6, 0x1, PT ;  /* 0x000000010600780c */ /* 0x000fe40003f05270 */
[----:B------:R-:W-:Y:S01]  /*3ab0*/  ISETP.NE.AND P2, PT, R72, 0x1, PT ;  /* 0x000000014800780c */ /* 0x000fe20003f45270 */
[----:B----4-:R-:W-:Y:S01]  /*3ac0*/  IMAD.HI.U32 R34, R19, R16, RZ ;  /* 0x0000001013227227 */ /* 0x010fe200078e00ff */
[----:B------:R-:W-:Y:S02]  /*3ad0*/  SHF.R.U32.HI R35, RZ, R18, R35 ;  /* 0x00000012ff237219 */ /* 0x000fe40000011623 */
[----:B------:R-:W-:Y:S01]  /*3ae0*/  ISETP.NE.AND P4, PT, R2, 0x1, PT ;  /* 0x000000010200780c */ /* 0x000fe20003f85270 */
[----:B------:R-:W-:Y:S01]  /*3af0*/  IMAD.HI.U32 R36, R13, R16, RZ ;  /* 0x000000100d247227 */ /* 0x000fe200078e00ff */
[----:B------:R-:W-:Y:S02]  /*3b00*/  SHF.R.U32.HI R34, RZ, R17, R34 ;  /* 0x00000011ff227219 */ /* 0x000fe40000011622 */
[----:B------:R-:W-:Y:S01]  /*3b10*/  SEL R3, R22, R35, !P0 ;  /* 0x0000002316037207 */ /* 0x000fe20004000000 */
[C---:B------:R-:W-:Y:S01]  /*3b20*/  IMAD.HI.U32 R35, R8.reuse, R7, RZ ;  /* 0x0000000708237227 */ /* 0x040fe200078e00ff */
[----:B------:R-:W-:Y:S02]  /*3b30*/  SEL R11, R19, R34, !P4 ;  /* 0x00000022130b7207 */ /* 0x000fe40006000000 */
[----:B------:R-:W-:Y:S01]  /*3b40*/  SHF.R.U32.HI R36, RZ, R17, R36 ;  /* 0x00000011ff247219 */ /* 0x000fe20000011624 */
[----:B------:R-:W-:Y:S01]  /*3b50*/  IMAD.HI.U32 R38, R3, R4, RZ ;  /* 0x0000000403267227 */ /* 0x000fe200078e00ff */
[----:B------:R-:W-:Y:S03]  /*3b60*/  SHF.R.U32.HI R35, RZ, R18, R35 ;  /* 0x00000012ff237219 */ /* 0x000fe60000011623 */
[----:B------:R-:W-:Y:S01]  /*3b70*/  IMAD.HI.U32 R34, R11, R4, RZ ;  /* 0x000000040b227227 */ /* 0x000fe200078e00ff */
[----:B------:R-:W-:Y:S02]  /*3b80*/  @P2 SHF.R.U32.HI R3, RZ, R5, R38 ;  /* 0x00000005ff032219 */ /* 0x000fe40000011626 */
[----:B------:R-:W-:Y:S02]  /*3b90*/  SEL R9, R8, R35, !P0 ;  /* 0x0000002308097207 */ /* 0x000fe40004000000 */
[----:B------:R-:W-:Y:S01]  /*3ba0*/  @P2 SHF.R.U32.HI R11, RZ, R5, R34 ;  /* 0x00000005ff0b2219 */ /* 0x000fe20000011622 */
[C---:B------:R-:W-:Y:S01]  /*3bb0*/  IMAD R10, R72.reuse, R3, RZ ;  /* 0x00000003480a7224 */ /* 0x040fe200078e02ff */
[----:B------:R-:W-:Y:S01]  /*3bc0*/  SEL R3, R13, R36, !P4 ;  /* 0x000000240d037207 */ /* 0x000fe20006000000 */
[C---:B------:R-:W-:Y:S03]  /*3bd0*/  IMAD.HI.U32 R14, R9.reuse, R4, RZ ;  /* 0x00000004090e7227 */ /* 0x040fe600078e00ff */
[----:B------:R-:W-:Y:S01]  /*3be0*/  ISETP.GE.AND P0, PT, R9, R10, PT ;  /* 0x0000000a0900720c */ /* 0x000fe20003f06270 */
[C---:B------:R-:W-:Y:S01]  /*3bf0*/  IMAD R12, R72.reuse, R11, RZ ;  /* 0x0000000b480c7224 */ /* 0x040fe200078e02ff */
[-C--:B------:R-:W-:Y:S04]  /*3c00*/  SHF.R.U32.HI R14, RZ, R5.reuse, R14 ;  /* 0x00000005ff0e7219 */ /* 0x080fe8000001160e */
[----:B------:R-:W-:Y:S02]  /*3c10*/  ISETP.GE.OR P0, PT, R3, R12, P0 ;  /* 0x0000000c0300720c */ /* 0x000fe40000706670 */
[----:B------:R-:W-:Y:S05]  /*3c20*/  SEL R15, R9, R14, !P2 ;  /* 0x0000000e090f7207 */ /* 0x000fea0005000000 */
[----:B------:R-:W-:Y:S04]  /*3c30*/  IMAD.MOV R14, RZ, RZ, -R15 ;  /* 0x000000ffff0e7224 */ /* 0x000fe800078e0a0f */
[----:B------:R-:W-:Y:S02]  /*3c40*/  IMAD R14, R72, R14, R9 ;  /* 0x0000000e480e7224 */ /* 0x000fe400078e0209 */
[C---:B------:R-:W-:Y:S05]  /*3c50*/  @!P0 IMAD.HI.U32 R10, R3.reuse, R4, RZ ;  /* 0x00000004030a8227 */ /* 0x040fea00078e00ff */
[----:B------:R-:W-:Y:S04]  /*3c60*/  @!P0 SHF.R.U32.HI R10, RZ, R5, R10 ;  /* 0x00000005ff0a8219 */ /* 0x000fe8000001160a */
[----:B------:R-:W-:Y:S01]  /*3c70*/  @!P0 SEL R0, R3, R10, !P2 ;  /* 0x0000000a03008207 */ /* 0x000fe20005000000 */
[----:B------:R-:W-:Y:S03]  /*3c80*/  IMAD.MOV R10, RZ, RZ, -R3 ;  /* 0x000000ffff0a7224 */ /* 0x000fe600078e0a03 */
[----:B------:R-:W-:Y:S01]  /*3c90*/  @!P0 IADD3 R15, PT, PT, R15, -R0, RZ ;  /* 0x800000000f0f8210 */ /* 0x000fe20007ffe0ff */
[----:B------:R-:W-:Y:S01]  /*3ca0*/  @!P0 IMAD R0, R11, R14, R0 ;  /* 0x0000000e0b008224 */ /* 0x000fe200078e0200 */
[----:B------:R-:W-:Y:S01]  /*3cb0*/  IADD3 R11, PT, PT, -R9, RZ, RZ ;  /* 0x000000ff090b7210 */ /* 0x000fe20007ffe1ff */
[----:B------:R-:W-:Y:S02]  /*3cc0*/  IMAD R13, R2, R10, R13 ;  /* 0x0000000a020d7224 */ /* 0x000fe400078e020d */
[----:B------:R-:W-:Y:S02]  /*3cd0*/  @!P0 IMAD R9, R15, R72, R3 ;  /* 0x000000480f098224 */ /* 0x000fe400078e0203 */
[----:B------:R-:W-:Y:S02]  /*3ce0*/  @!P0 IMAD.MOV.U32 R3, RZ, RZ, R0 ;  /* 0x000000ffff038224 */ /* 0x000fe400078e0000 */
[----:B------:R-:W-:Y:S02]  /*3cf0*/  IMAD R8, R6, R11, R8 ;  /* 0x0000000b06087224 */ /* 0x000fe400078e0208 */
[----:B------:R-:W-:Y:S02]  /*3d00*/  IMAD R13, R3, R2, R13 ;  /* 0x00000002030d7224 */ /* 0x000fe400078e020d */
[----:B------:R-:W-:Y:S02]  /*3d10*/  IMAD R8, R9, R6, R8 ;  /* 0x0000000609087224 */ /* 0x000fe400078e0208 */
.L_x_66:
[----:B------:R-:W-:Y:S05]  /*3d20*/  BRA.U UP1, `(.L_x_67) ;  /* 0x0000000101107547 */ /* 0x000fea000b800000 */
[----:B------:R-:W-:Y:S04]  /*3d30*/  MOV R0, UR6 ;  /* 0x0000000600007c02 */ /* 0x000fe80008000f00 */
[----:B------:R-:W-:Y:S04]  /*3d40*/  SHF.L.U32 R3, R0, 0x1f, RZ ;  /* 0x0000001f00037819 */ /* 0x000fe800000006ff */
[----:B------:R-:W2:Y:S02]  /*3d50*/  SYNCS.PHASECHK.TRANS64.TRYWAIT P0, [UR7+0x78], R3 ;  /* 0x00007803ff0075a7 */ /* 0x000ea40008001107 */
[----:B--2---:R-:W-:Y:S05]  /*3d60*/  @!P0 BRA `(.L_x_68) ;  /* 0x0000007400148947 */ /* 0x004fea0003800000 */
.L_x_67:
[----:B------:R-:W-:Y:S02]  /*3d70*/  R2UR UR35, R21 ;  /* 0x00000000152372ca */ /* 0x000fe400000e0000 */
[----:B------:R-:W-:Y:S02]  /*3d80*/  R2UR UR34, R20 ;  /* 0x00000000142272ca */ /* 0x000fe400000e0000 */
[----:B------:R-:W-:Y:S02]  /*3d90*/  ISETP.NE.U32.AND P2, PT, RZ, UR4, PT ;  /* 0x00000004ff007c0c */ /* 0x000fe4000bf45070 */
[----:B------:R-:W-:Y:S02]  /*3da0*/  SHF.L.U32 R12, R31, 0x1f, RZ ;  /* 0x0000001f1f0c7819 */ /* 0x000fe400000006ff */
[----:B------:R-:W-:Y:S05]  /*3db0*/  ISETP.NE.AND.EX P2, PT, RZ, UR5, PT, P2 ;  /* 0x00000005ff007c0c */ /* 0x000fea000bf45320 */
[----:B------:R-:W-:Y:S02]  /*3dc0*/  USHF.L.U32 UR35, UR35, 0x7, URZ ;  /* 0x0000000723237899 */ /* 0x000fe400080006ff */
[----:B------:R-:W-:Y:S01]  /*3dd0*/  USHF.L.U32 UR34, UR34, 0x8, URZ ;  /* 0x0000000822227899 */ /* 0x000fe200080006ff */
[----:B------:R-:W-:Y:S11]  /*3de0*/  BRA.U !UP3, `(.L_x_69) ;  /* 0x000000010b347547 */ /* 0x000ff6000b800000 */
[----:B------:R-:W-:Y:S01]  /*3df0*/  UPLOP3.LUT UP0, UPT, UPT, UPT, UP2, 0x80, 0x8 ;  /* 0x000000000008789c */ /* 0x000fe20003f0f020 */
[----:B--2---:R-:W-:Y:S02]  /*3e00*/  HFMA2 R0, -RZ, RZ, 0, 5.9604644775390625e-08 ;  /* 0x00000001ff007431 */ /* 0x004fe400000001ff */
[----:B------:R-:W-:Y:S03]  /*3e10*/  IMAD.MOV.U32 R155, RZ, RZ, 0x1 ;  /* 0x00000001ff9b7424 */ /* 0x000fe600078e00ff */
[----:B------:R-:W-:Y:S05]  /*3e20*/  PLOP3.LUT P0, PT, PT, PT, UP0, 0x80, 0x8 ;  /* 0x000000000008781c */ /* 0x000fea0003f0f008 */
[----:B------:R-:W2:Y:S01]  /*3e30*/  @UP0 LDCU.64 UR10, c[0x0][0x888] ;  /* 0x00011100ff0a07ac */ /* 0x000ea20008000a00 */
[----:B------:R-:W-:Y:S07]  /*3e40*/  @UP0 UIMAD UR8, UR36, UR4, URZ ;  /* 0x00000004240802a4 */ /* 0x000fee000f8e02ff */
[----:B------:R-:W-:Y:S01]  /*3e50*/  @!P0 PRMT R155, R0, 0x7610, R155 ;  /* 0x00007610009b8816 */ /* 0x000fe2000000009b */
[----:B--2---:R-:W-:Y:S03]  /*3e60*/  @UP0 UIMAD.WIDE UR10, UR8, 0x4, UR10 ;  /* 0x00000004080a08a5 */ /* 0x004fe6000f8e020a */
[----:B------:R-:W2:Y:S03]  /*3e70*/  @!UP0 LDCU UR8, c[0x0][0x880] ;  /* 0x00011000ff0887ac */ /* 0x000ea60008000800 */
[----:B------:R-:W-:Y:S01]  /*3e80*/  IMAD.U32 R10, RZ, RZ, UR10 ;  /* 0x0000000aff0a7e24 */ /* 0x000fe2000f8e00ff */
[----:B------:R-:W-:Y:S05]  /*3e90*/  MOV R11, UR11 ;  /* 0x0000000b000b7c02 */ /* 0x000fea0008000f00 */
[----:B-----5:R3:W5:Y:S02]  /*3ea0*/  @P0 LDG.E R81, desc[UR46][R10.64] ;  /* 0x0000002e0a510981 */ /* 0x020764000c1e1900 */
[----:B--23--:R-:W-:Y:S07]  /*3eb0*/  @!P0 IMAD.U32 R81, RZ, RZ, UR8 ;  /* 0x00000008ff518e24 */ /* 0x00cfee000f8e00ff */
.L_x_69:
[----:B-----5:R-:W-:Y:S01]  /*3ec0*/  @!P2 FSETP.EQ.AND P0, PT, R81, RZ, PT ;  /* 0x000000ff5100a20b */ /* 0x020fe20003f02000 */
[----:B------:R-:W-:Y:S01]  /*3ed0*/  @!UPT UIADD3 URZ, UPT, UPT, URZ, URZ, URZ ;  /* 0x000000fffffff290 */ /* 0x000fe2000fffe0ff */
[----:B------:R-:W-:Y:S11]  /*3ee0*/  @!P2 BRA `(.L_x_70) ;  /* 0x000000000014a947 */ /* 0x000ff60003800000 */
[----:B------:R-:W-:Y:S02]  /*3ef0*/  LOP3.LUT P2, RZ, R155, 0xff, RZ, 0xc0, !PT ;  /* 0x000000ff9bff7812 */ /* 0x000fe4000784c0ff */
[----:B------:R-:W-:Y:S04]  /*3f00*/  PLOP3.LUT P0, PT, PT, PT, UP0, 0x80, 0x8 ;  /* 0x000000000008781c */ /* 0x000fe80003f0f008 */
[----:B------:R-:W-:Y:S07]  /*3f10*/  PLOP3.LUT P0, PT, P0, PT, PT, 0x8, 0x80 ;  /* 0x000000000080781c */ /* 0x000fee000070e170 */
[----:B------:R-:W-:Y:S11]  /*3f20*/  @P2 FSETP.EQ.AND P0, PT, R81, RZ, PT ;  /* 0x000000ff5100220b */ /* 0x000ff60003f02000 */
[----:B------:R-:W-:Y:S02]  /*3f30*/  @!UPT UIADD3 URZ, UPT, UPT, URZ, URZ, URZ ;  /* 0x000000fffffff290 */ /* 0x000fe4000fffe0ff */
.L_x_70:
[----:B------:R-:W3:Y:S01]  /*3f40*/  SYNCS.PHASECHK.TRANS64.TRYWAIT P2, [UR7+0x50], R12 ;  /* 0x0000500cff0075a7 */ /* 0x000ee20008041107 */
[----:B------:R-:W-:Y:S04]  /*3f50*/  ELECT P4, URZ, PT ;  /* 0x0000000000ff782f */ /* 0x000fe80003880000 */
[----:B------:R-:W-:Y:S11]  /*3f60*/  PLOP3.LUT P4, PT, P0, P4, PT, 0xf2, 0x2f ;  /* 0x00000000002f781c */ /* 0x000ff60000789e72 */
[----:B------:R-:W-:Y:S02]  /*3f70*/  @!UPT UIADD3 URZ, UPT, UPT, URZ, URZ, URZ ;  /* 0x000000fffffff290 */ /* 0x000fe4000fffe0ff */
[----:B-1----:R-:W-:Y:S05]  /*3f80*/  @!P4 IADD3 R9, P0, PT, R32, 0x580, RZ ;  /* 0x000005802009c810 */ /* 0x002fea0007f1e0ff */
[----:B--2---:R-:W-:Y:S01]  /*3f90*/  @!P4 IMAD.X R0, RZ, RZ, R33, P0 ;  /* 0x000000ffff00c224 */ /* 0x004fe200000e0621 */
[----:B---3--:R-:W-:Y:S07]  /*3fa0*/  @!P2 BRA `(.L_x_71) ;  /* 0x00000070009ca947 */ /* 0x008fee0003800000 */
.L_x_152:
[----:B------:R-:W-:Y:S01]  /*3fb0*/  @!P4 R2UR UR8, R0 ;  /* 0x000000000008c2ca */ /* 0x000fe200000e0000 */
[----:B------:R-:W-:Y:S01]  /*3fc0*/  VOTEU.ALL UP1, P4 ;  /* 0x0000000000ff7886 */ /* 0x000fe20002020000 */
[----:B------:R-:W-:Y:S01]  /*3fd0*/  @!P4 R2UR UR9, R9 ;  /* 0x000000000909c2ca */ /* 0x000fe200000e0000 */
[----:B------:R-:W-:Y:S01]  /*3fe0*/  @!P4 IMAD.MOV.U32 R0, RZ, RZ, 0x4000 ;  /* 0x00004000ff00c424 */ /* 0x000fe200078e00ff */
[----:B------:R-:W-:Y:S01]  /*3ff0*/  UMOV UR10, 0x0 ;  /* 0x00000000000a7882 */ /* 0x000fe20000000000 */
[----:B------:R-:W-:Y:S01]  /*4000*/  UMOV UR11, 0x10000000 ;  /* 0x10000000000b7882 */ /* 0x000fe20000000000 */
[----:B------:R-:W-:Y:S01]  /*4010*/  @!UP1 UIADD3 UR32, UPT, UPT, UR7, 0x400, URZ ;  /* 0x0000040007209890 */ /* 0x000fe2000fffe0ff */
[----:B------:R-:W-:Y:S01]  /*4020*/  @!P4 IADD3 R9, P0, PT, R32, 0x580, RZ ;  /* 0x000005802009c810 */ /* 0x000fe20007f1e0ff */
[----:B------:R-:W-:Y:S05]  /*4030*/  VOTEU.ALL UP1, P4 ;  /* 0x0000000000ff7886 */ /* 0x000fea0002020000 */
[----:B------:R-:W-:Y:S01]  /*4040*/  IMAD.U32 R11, RZ, RZ, UR8 ;  /* 0x00000008ff0b7e24 */ /* 0x000fe2000f8e00ff */
[----:B------:R-:W-:Y:S01]  /*4050*/  UPRMT UR8, UR37, 0x654, UR33 ;  /* 0x0000065425087896 */ /* 0x000fe20008000021 */
[----:B------:R-:W-:Y:S03]  /*4060*/  IMAD.U32 R10, RZ, RZ, UR9 ;  /* 0x00000009ff0a7e24 */ /* 0x000fe6000f8e00ff */
[----:B------:R-:W-:Y:S02]  /*4070*/  @!P4 R2UR UR15, R11 ;  /* 0x000000000b0fc2ca */ /* 0x000fe400000e0000 */
[----:B------:R-:W-:Y:S11]  /*4080*/  @!P4 R2UR UR14, R10 ;  /* 0x000000000a0ec2ca */ /* 0x000ff600000e0000 */
[----:B------:R-:W-:Y:S02]  /*4090*/  @!UPT UIADD3 URZ, UPT, UPT, URZ, URZ, URZ ;  /* 0x000000fffffff290 */ /* 0x000fe4000fffe0ff */
[----:B------:R2:W-:Y:S01]  /*40a0*/  @!UP1 UTMALDG.3D [UR32], [UR14], desc[UR10] ;  /* 0x00000a200e0095b4 */ /* 0x0005e20008011000 */
[----:B------:R3:W-:Y:S01]  /*40b0*/  @!P4 SYNCS.ARRIVE.TRANS64.RED.A0TR RZ, [UR7+0x30], R0 ;  /* 0x00003000ffffc9a7 */ /* 0x0007e20008300407 */
[----:B------:R-:W-:Y:S01]  /*40c0*/  SYNCS.ARRIVE.TRANS64.RED.A1T0 RZ, [UR8], RZ ;  /* 0x000000ffffff79a7 */ /* 0x000fe20008100408 */
[----:B---3--:R-:W-:Y:S01]  /*40d0*/  @!P4 IMAD.X R0, RZ, RZ, R33, P0 ;  /* 0x000000ffff00c224 */ /* 0x008fe200000e0621 */
[----:B------:R-:W3:Y:S02]  /*40e0*/  SYNCS.PHASECHK.TRANS64.TRYWAIT P2, [UR7+0x58], R12 ;  /* 0x0000580cff0075a7 */ /* 0x000ee40008041107 */
[----:B--23--:R-:W-:Y:S05]  /*40f0*/  @!P2 BRA `(.L_x_72) ;  /* 0x000000700060a947 */ /* 0x00cfea0003800000 */
.L_x_154:
        /* <DEDUP_REMOVED lines=8> */
[----:B------:R-:W-:Y:S01]  /*4180*/  @!UP1 UIADD3 UR24, UPT, UPT, UR7, 0x4400, URZ ;  /* 0x0000440007189890 */ /* 0x000fe2000fffe0ff */
[----:B------:R-:W-:Y:S01]  /*4190*/  VOTEU.ALL UP1, P4 ;  /* 0x0000000000ff7886 */ /* 0x000fe20002020000 */
[----:B------:R-:W-:Y:S01]  /*41a0*/  UMOV UR27, UR35 ;  /* 0x00000023001b7c82 */ /* 0x000fe20008000000 */
[----:B------:R-:W-:Y:S02]  /*41b0*/  UMOV UR28, UR36 ;  /* 0x00000024001c7c82 */ /* 0x000fe40008000000 */
[----:B------:R-:W-:Y:S01]  /*41c0*/  IMAD.U32 R11, RZ, RZ, UR8 ;  /* 0x00000008ff0b7e24 */ /* 0x000fe2000f8e00ff */
[----:B------:R-:W-:Y:S01]  /*41d0*/  UPRMT UR8, UR37, 0x654, UR25 ;  /* 0x0000065425087896 */ /* 0x000fe20008000019 */
[----:B------:R-:W-:Y:S02]  /*41e0*/  IMAD.U32 R10, RZ, RZ, UR9 ;  /* 0x00000009ff0a7e24 */ /* 0x000fe4000f8e00ff */
[----:B------:R-:W-:Y:S01]  /*41f0*/  @!P4 IMAD.X R20, RZ, RZ, R33, P0 ;  /* 0x000000ffff14c224 */ /* 0x000fe200000e0621 */
[----:B------:R-:W-:Y:S02]  /*4200*/  @!P4 R2UR UR15, R11 ;  /* 0x000000000b0fc2ca */ /* 0x000fe400000e0000 */
[----:B------:R-:W-:Y:S11]  /*4210*/  @!P4 R2UR UR14, R10 ;  /* 0x000000000a0ec2ca */ /* 0x000ff600000e0000 */
[----:B------:R-:W-:Y:S02]  /*4220*/  @!UPT UIADD3 URZ, UPT, UPT, URZ, URZ, URZ ;  /* 0x000000fffffff290 */ /* 0x000fe4000fffe0ff */
[----:B------:R2:W-:Y:S01]  /*4230*/  @!UP1 UTMALDG.3D [UR24], [UR14], desc[UR10] ;  /* 0x00000a180e0095b4 */ /* 0x0005e20008011000 */
[----:B------:R2:W-:Y:S01]  /*4240*/  @!P4 SYNCS.ARRIVE.TRANS64.RED.A0TR RZ, [UR7+0x38], R0 ;  /* 0x00003800ffffc9a7 */ /* 0x0005e20008300407 */
[----:B------:R-:W-:Y:S01]  /*4250*/  SYNCS.ARRIVE.TRANS64.RED.A1T0 RZ, [UR8], RZ ;  /* 0x000000ffffff79a7 */ /* 0x000fe20008100408 */
[----:B------:R-:W3:Y:S02]  /*4260*/  SYNCS.PHASECHK.TRANS64.TRYWAIT P2, [UR7+0x60], R12 ;  /* 0x0000600cff0075a7 */ /* 0x000ee40008041107 */
[----:B--23--:R-:W-:Y:S05]  /*4270*/  @!P2 BRA `(.L_x_73) ;  /* 0x000000700018a947 */ /* 0x00cfea0003800000 */
.L_x_156:
[----:B------:R-:W2:Y:S01]  /*4280*/  LDC.64 R14, c[0x0][0xb10] ;  /* 0x0002c400ff0e7b82 */ /* 0x000ea20000000a00 */
[----:B------:R-:W-:Y:S01]  /*4290*/  @!P4 R2UR UR8, R20 ;  /* 0x000000001408c2ca */ /* 0x000fe200000e0000 */
[----:B------:R-:W-:Y:S01]  /*42a0*/  VOTEU.ALL UP1, P4 ;  /* 0x0000000000ff7886 */ /* 0x000fe20002020000 */
[----:B------:R-:W-:Y:S01]  /*42b0*/  @!P4 R2UR UR9, R21 ;  /* 0x000000001509c2ca */ /* 0x000fe200000e0000 */
[----:B------:R-:W-:Y:S01]  /*42c0*/  UMOV UR10, 0x0 ;  /* 0x00000000000a7882 */ /* 0x000fe20000000000 */
[----:B------:R-:W-:Y:S03]  /*42d0*/  UMOV UR11, 0x10000000 ;  /* 0x10000000000b7882 */ /* 0x000fe60000000000 */
[----:B------:R-:W3:Y:S01]  /*42e0*/  LDC.64 R10, c[0x0][0xb18] ;  /* 0x0002c600ff0a7b82 */ /* 0x000ee20000000a00 */
[----:B------:R-:W-:Y:S01]  /*42f0*/  @!UP1 UIADD3 UR18, UPT, UPT, UR34, 0x80, URZ ;  /* 0x0000008022129890 */ /* 0x000fe2000fffe0ff */
[----:B------:R-:W-:Y:S01]  /*4300*/  @P3 SHF.R.U32.HI R28, RZ, 0x10, R25 ;  /* 0x00000010ff1c3819 */ /* 0x000fe20000011619 */
[----:B------:R-:W-:Y:S01]  /*4310*/  @!UP1 UIADD3 UR16, UPT, UPT, UR7, 0x8400, URZ ;  /* 0x0000840007109890 */ /* 0x000fe2000fffe0ff */
[----:B------:R-:W-:Y:S01]  /*4320*/  VIADD R30, R30, 0x1 ;  /* 0x000000011e1e7836 */ /* 0x000fe20000000000 */
[----:B------:R-:W-:Y:S03]  /*4330*/  VOTEU.ALL UP1, P4 ;  /* 0x0000000000ff7886 */ /* 0x000fe60002020000 */
[----:B------:R-:W5:Y:S01]  /*4340*/  @!P1 LDC R0, c[0x0][0xb20] ;  /* 0x0002c800ff009b82 */ /* 0x000f620000000800 */
[----:B------:R-:W-:Y:S01]  /*4350*/  UMOV UR19, UR35 ;  /* 0x0000002300137c82 */ /* 0x000fe20008000000 */
[----:B------:R-:W-:Y:S01]  /*4360*/  IMAD.U32 R21, RZ, RZ, UR8 ;  /* 0x00000008ff157e24 */ /* 0x000fe2000f8e00ff */
[----:B------:R-:W-:Y:S05]  /*4370*/  UMOV UR20, UR36 ;  /* 0x0000002400147c82 */ /* 0x000fea0008000000 */
[----:B-1----:R-:W1:Y:S01]  /*4380*/  @!P1 LDC R3, c[0x0][0xb0c] ;  /* 0x0002c300ff039b82 */ /* 0x002e620000000800 */
[----:B------:R-:W-:Y:S01]  /*4390*/  IMAD.U32 R20, RZ, RZ, UR9 ;  /* 0x00000009ff147e24 */ /* 0x000fe2000f8e00ff */
[----:B------:R-:W-:Y:S01]  /*43a0*/  UPRMT UR8, UR37, 0x654, UR17 ;  /* 0x0000065425087896 */ /* 0x000fe20008000011 */
[----:B------:R-:W-:Y:S03]  /*43b0*/  @!P4 R2UR UR15, R21 ;  /* 0x00000000150fc2ca */ /* 0x000fe600000e0000 */
[----:B------:R-:W-:Y:S01]  /*43c0*/  @!P4 R2UR UR14, R20 ;  /* 0x00000000140ec2ca */ /* 0x000fe200000e0000 */
[----:B------:R-:W-:Y:S11]  /*43d0*/  @!P4 IMAD.MOV.U32 R20, RZ, RZ, 0x4000 ;  /* 0x00004000ff14c424 */ /* 0x000ff600078e00ff */
[----:B------:R-:W-:Y:S01]  /*43e0*/  @!UPT UIADD3 URZ, UPT, UPT, URZ, URZ, URZ ;  /* 0x000000fffffff290 */ /* 0x000fe2000fffe0ff */
[----:B------:R1:W-:Y:S01]  /*43f0*/  @!UP1 UTMALDG.3D [UR16], [UR14], desc[UR10] ;  /* 0x00000a100e0095b4 */ /* 0x0003e20008011000 */
[----:B------:R1:W-:Y:S02]  /*4400*/  @!P4 SYNCS.ARRIVE.TRANS64.RED.A0TR RZ, [UR7+0x40], R20 ;  /* 0x00004014ffffc9a7 */ /* 0x0003e40008300407 */
[----:B-1----:R-:W-:Y:S01]  /*4410*/  @!P1 ISETP.NE.AND P2, PT, R3, 0x1, PT ;  /* 0x000000010300980c */ /* 0x002fe20003f45270 */
[C---:B--2---:R-:W-:Y:S01]  /*4420*/  @!P1 IMAD.HI.U32 R14, R13.reuse, R14, RZ ;  /* 0x0000000e0d0e9227 */ /* 0x044fe200078e00ff */
[----:B---3--:R-:W-:Y:S03]  /*4430*/  @!P1 ISETP.NE.AND P0, PT, R10, 0x1, PT ;  /* 0x000000010a00980c */ /* 0x008fe60003f05270 */
[C---:B------:R-:W-:Y:S01]  /*4440*/  @!P1 IMAD.HI.U32 R11, R8.reuse, R11, RZ ;  /* 0x0000000b080b9227 */ /* 0x040fe200078e00ff */
[----:B------:R-:W-:Y:S04]  /*4450*/  @!P1 SHF.R.U32.HI R14, RZ, R15, R14 ;  /* 0x0000000fff0e9219 */ /* 0x000fe8000001160e */
[----:B-----5:R-:W-:Y:S01]  /*4460*/  @!P1 SHF.R.U32.HI R9, RZ, R0, R11 ;  /* 0x00000000ff099219 */ /* 0x020fe2000001160b */
[----:B------:R-:W-:Y:S01]  /*4470*/  SYNCS.ARRIVE.TRANS64.RED.A1T0 RZ, [UR8], RZ ;  /* 0x000000ffffff79a7 */ /* 0x000fe20008100408 */
[----:B------:R-:W-:Y:S02]  /*4480*/  @!P1 SEL R14, R13, R14, !P2 ;  /* 0x0000000e0d0e9207 */ /* 0x000fe40005000000 */
[----:B------:R-:W-:Y:S01]  /*4490*/  @!P1 SEL R9, R8, R9, !P0 ;  /* 0x0000000908099207 */ /* 0x000fe20004000000 */
[----:B------:R-:W1:Y:S04]  /*44a0*/  SYNCS.PHASECHK.TRANS64.TRYWAIT P5, [UR7+0x68], R12 ;  /* 0x0000680cff0075a7 */ /* 0x000e6800080a1107 */
[----:B------:R-:W-:Y:S02]  /*44b0*/  @!P1 IMAD.IADD R0, R9, 0x1, -R14 ;  /* 0x0000000109009824 */ /* 0x000fe400078e0a0e */
[----:B------:R-:W-:Y:S02]  /*44c0*/  @!P1 IMAD.IADD R9, R14, 0x1, -R9 ;  /* 0x000000010e099824 */ /* 0x000fe400078e0a09 */
[----:B------:R-:W-:Y:S02]  /*44d0*/  @!P1 IMAD R13, R0, R3, R13 ;  /* 0x00000003000d9224 */ /* 0x000fe400078e020d */
[----:B------:R-:W-:Y:S01]  /*44e0*/  @!P1 IMAD R8, R9, R10, R8 ;  /* 0x0000000a09089224 */ /* 0x000fe200078e0208 */
[----:B-1----:R-:W-:Y:S06]  /*44f0*/  @!P5 BRA `(.L_x_74) ;  /* 0x0000006c0090d947 */ /* 0x002fec0003800000 */
.L_x_158:
[----:B-1----:R-:W-:Y:S01]  /*4500*/  @!P4 IADD3 R3, P0, PT, R32, 0x580, RZ ;  /* 0x000005802003c810 */ /* 0x002fe20007f1e0ff */
[----:B------:R-:W-:Y:S01]  /*4510*/  VOTEU.ALL UP1, P4 ;  /* 0x0000000000ff7886 */ /* 0x000fe20002020000 */
[----:B------:R-:W-:Y:S01]  /*4520*/  UMOV UR18, 0x0 ;  /* 0x0000000000127882 */ /* 0x000fe20000000000 */
[----:B------:R-:W-:Y:S01]  /*4530*/  UMOV UR19, 0x10000000 ;  /* 0x1000000000137882 */ /* 0x000fe20000000000 */
[----:B------:R-:W-:Y:S01]  /*4540*/  @!P4 R2UR UR9, R3 ;  /* 0x000000000309c2ca */ /* 0x000fe200000e0000 */
[----:B------:R-:W-:Y:S01]  /*4550*/  @!P4 IMAD.X R0, RZ, RZ, R33, P0 ;  /* 0x000000ffff00c224 */ /* 0x000fe200000e0621 */
[----:B------:R-:W-:Y:S01]  /*4560*/  @!UP1 UIADD3 UR10, UPT, UPT, UR34, 0xc0, URZ ;  /* 0x000000c0220a9890 */ /* 0x000fe2000fffe0ff */
[----:B------:R-:W-:Y:S01]  /*4570*/  ISETP.NE.AND P0, PT, R30, 0x2, PT ;  /* 0x000000021e00780c */ /* 0x000fe20003f05270 */
[----:B------:R-:W-:Y:S01]  /*4580*/  UMOV UR11, UR35 ;  /* 0x00000023000b7c82 */ /* 0x000fe20008000000 */
[----:B------:R-:W-:Y:S01]  /*4590*/  UMOV UR12, UR36 ;  /* 0x00000024000c7c82 */ /* 0x000fe20008000000 */
[----:B------:R-:W-:Y:S01]  /*45a0*/  @!P4 R2UR UR8, R0 ;  /* 0x000000000008c2ca */ /* 0x000fe200000e0000 */
[----:B------:R-:W-:Y:S01]  /*45b0*/  IMAD.IADD R20, R8, 0x1, R154 ;  /* 0x0000000108147824 */ /* 0x000fe200078e029a */
[----:B------:R-:W-:Y:S01]  /*45c0*/  @P3 R2UR UR36, R28 ;  /* 0x000000001c2432ca */ /* 0x000fe200000e0000 */
[----:B------:R-:W-:Y:S01]  /*45d0*/  IMAD.IADD R21, R13, 0x1, R156 ;  /* 0x000000010d157824 */ /* 0x000fe200078e029c */
[----:B------:R-:W-:Y:S02]  /*45e0*/  SEL R0, RZ, 0x1, P0 ;  /* 0x00000001ff007807 */ /* 0x000fe40000000000 */
[----:B------:R-:W-:Y:S01]  /*45f0*/  LOP3.LUT R31, R31, 0x1, RZ, 0x3c, !PT ;  /* 0x000000011f1f7812 */ /* 0x000fe200078e3cff */
[----:B------:R-:W-:Y:S01]  /*4600*/  IMAD.U32 R10, RZ, RZ, UR9 ;  /* 0x00000009ff0a7e24 */ /* 0x000fe2000f8e00ff */
[----:B------:R-:W-:Y:S01]  /*4610*/  @!UP1 UIADD3 UR9, UPT, UPT, UR7, 0x48, URZ ;  /* 0x0000004807099890 */ /* 0x000fe2000fffe0ff */
[----:B------:R-:W-:Y:S02]  /*4620*/  LOP3.LUT R29, R29, R0, RZ, 0x3c, !PT ;  /* 0x000000001d1d7212 */ /* 0x000fe400078e3cff */
[----:B------:R-:W-:Y:S02]  /*4630*/  SEL R30, R30, RZ, P0 ;  /* 0x000000ff1e1e7207 */ /* 0x000fe40000000000 */
[----:B------:R-:W-:Y:S01]  /*4640*/  IMAD.U32 R11, RZ, RZ, UR8 ;  /* 0x00000008ff0b7e24 */ /* 0x000fe2000f8e00ff */
[----:B------:R-:W-:Y:S01]  /*4650*/  @!P4 R2UR UR14, R10 ;  /* 0x000000000a0ec2ca */ /* 0x000fe200000e0000 */
[----:B------:R-:W-:Y:S01]  /*4660*/  @!UP1 UIADD3 UR8, UPT, UPT, UR7, 0xc400, URZ ;  /* 0x0000c40007089890 */ /* 0x000fe2000fffe0ff */
[----:B------:R-:W-:Y:S02]  /*4670*/  VOTEU.ALL UP1, P4 ;  /* 0x0000000000ff7886 */ /* 0x000fe40002020000 */
[----:B------:R-:W-:Y:S11]  /*4680*/  @!P4 R2UR UR15, R11 ;  /* 0x000000000b0fc2ca */ /* 0x000ff600000e0000 */
[----:B------:R-:W-:Y:S02]  /*4690*/  @!UPT UIADD3 URZ, UPT, UPT, URZ, URZ, URZ ;  /* 0x000000fffffff290 */ /* 0x000fe4000fffe0ff */
[----:B------:R2:W-:Y:S01]  /*46a0*/  @!UP1 UTMALDG.3D [UR8], [UR14], desc[UR18] ;  /* 0x000012080e0095b4 */ /* 0x0005e20008011000 */
[----:B------:R2:W-:Y:S01]  /*46b0*/  @!P4 SYNCS.ARRIVE.TRANS64.RED.A0TR RZ, [UR7+0x48], R23 ;  /* 0x00004817ffffc9a7 */ /* 0x0005e20008300407 */
[----:B------:R-:W-:Y:S01]  /*46c0*/  UPLOP3.LUT UP1, UPT, UPT, UPT, UPT, 0x80, 0x8 ;  /* 0x000000000008789c */ /* 0x000fe20003f2f070 */
[----:B------:R-:W-:Y:S01]  /*46d0*/  SYNCS.ARRIVE.TRANS64.RED.A1T0 RZ, [UR13], RZ ;  /* 0x000000ffffff79a7 */ /* 0x000fe2000810040d */
[----:B------:R-:W-:Y:S09]  /*46e0*/  @P3 BRA `(.L_x_75) ;  /* 0xfffffff000943947 */ /* 0x000ff2000383ffff */
[----:B------:R-:W-:-:S04]  /*46f0*/  SHF.L.U32 R3, R31, 0x1f, RZ ;  /* 0x0000001f1f037819 */ /* 0x000fc800000006ff */
[----:B------:R-:W1:Y:S02]  /*4700*/  SYNCS.PHASECHK.TRANS64.TRYWAIT P0, [UR7+0x50], R3 ;  /* 0x00005003ff0075a7 */ /* 0x000e640008001107 */
[----:B-1----:R-:W-:Y:S05]  /*4710*/  @!P0 BRA `(.L_x_76) ;  /* 0x0000006c00208947 */ /* 0x002fea0003800000 */
.L_x_160:
[----:B------:R-:W3:Y:S02]  /*4720*/  SYNCS.PHASECHK.TRANS64.TRYWAIT P0, [UR7+0x58], R3 ;  /* 0x00005803ff0075a7 */ /* 0x000ee40008001107 */
[----:B---3--:R-:W-:Y:S05]  /*4730*/  @!P0 BRA `(.L_x_77) ;  /* 0x0000006c00308947 */ /* 0x008fea0003800000 */
.L_x_162:
[----:B------:R-:W3:Y:S02]  /*4740*/  SYNCS.PHASECHK.TRANS64.TRYWAIT P0, [UR7+0x60], R3 ;  /* 0x00006003ff0075a7 */ /* 0x000ee40008001107 */
[----:B---3--:R-:W-:Y:S05]  /*4750*/  @!P0 BRA `(.L_x_78) ;  /* 0x0000006c00408947 */ /* 0x008fea0003800000 */
.L_x_164:
[----:B-1----:R-:W-:-:S07]  /*4760*/  MOV R0, UR7 ;  /* 0x0000000700007c02 */ /* 0x002fce0008000f00 */
.L_x_79:
[----:B-1----:R-:W-:-:S04]  /*4770*/  SHF.L.U32 R3, R31, 0x1f, RZ ;  /* 0x0000001f1f037819 */ /* 0x002fc800000006ff */
[----:B------:R1:W3:Y:S03]  /*4780*/  SYNCS.PHASECHK.TRANS64.TRYWAIT P0, [R0+URZ+0x68], R3 ;  /* 0x00006803000075a7 */ /* 0x0002e600080011ff */
[----:B---3--:R-:W-:Y:S05]  /*4790*/  @!P0 NANOSLEEP.SYNCS 0x989680 ;  /* 0x009896800000895d */ /* 0x008fea0003900000 */
[----:B------:R-:W3:Y:S02]  /*47a0*/  @!P0 SYNCS.PHASECHK.TRANS64 P0, [R0+URZ+0x68], R3 ;  /* 0x00006803000085a7 */ /* 0x000ee400080010ff */
[----:B--23--:R-:W-:Y:S05]  /*47b0*/  @P0 EXIT ;  /* 0x000000000000094d */ /* 0x00cfea0003800000 */
[----:B------:R-:W-:Y:S05]  /*47c0*/  BRA `(.L_x_79) ;  /* 0xfffffffc00e87947 */ /* 0x000fea000383ffff */
.L_x_64:
[----:B------:R-:W-:-:S06]  /*47d0*/  UISETP.GE.AND UP1, UPT, UR8, 0x4, UPT ;  /* 0x000000040800788c */ /* 0x000fcc000bf26270 */
[----:B------:R-:W-:-:S13]  /*47e0*/  PLOP3.LUT P0, PT, PT, PT, UP1, 0x80, 0x8 ;  /* 0x000000000008781c */ /* 0x000fda0003f0f018 */
[----:B------:R-:W-:Y:S05]  /*47f0*/  @!P0 EXIT ;  /* 0x000000000000894d */ /* 0x000fea0003800000 */
[----:B------:R-:W-:Y:S01]  /*4800*/  BAR.SYNC.DEFER_BLOCKING 0x6, 0xa0 ;  /* 0x0182800000007b1d */ /* 0x000fe20000010000 */
[C---:B------:R-:W-:Y:S01]  /*4810*/  IMAD.SHL.U32 R3, R170.reuse, 0x40, RZ ;  /* 0x00000040aa037824 */ /* 0x040fe200078e00ff */
[C---:B------:R-:W-:Y:S01]  /*4820*/  LOP3.LUT R161, R170.reuse, 0x1, RZ, 0xc0, !PT ;  /* 0x00000001aaa17812 */ /* 0x040fe200078ec0ff */
[C---:B------:R-:W-:Y:S02]  /*4830*/  IMAD.U32 R79, R170.reuse, 0x10000, RZ ;  /* 0x00010000aa4f7824 */ /* 0x040fe400078e00ff */
[----:B------:R-:W-:Y:S02]  /*4840*/  HFMA2 R167, -RZ, RZ, 0, 5.9604644775390625e-08 ;  /* 0x00000001ffa77431 */ /* 0x000fe400000001ff */
[C---:B------:R-:W-:Y:S01]  /*4850*/  IMAD.SHL.U32 R160, R170.reuse, 0x8, RZ ;  /* 0x00000008aaa07824 */ /* 0x040fe200078e00ff */
[----:B------:R-:W-:Y:S01]  /*4860*/  UMOV UR48, 0x400 ;  /* 0x0000040000307882 */ /* 0x000fe20000000000 */
[----:B------:R-:W1:Y:S01]  /*4870*/  LDC R159, c[0x0][0x370] ;  /* 0x0000dc00ff9f7b82 */ /* 0x000e620000000800 */
[----:B------:R-:W-:Y:S01]  /*4880*/  ULEA UR48, UR37, UR48, 0x18 ;  /* 0x0000003025307291 */ /* 0x000fe2000f8ec0ff */
[----:B------:R-:W-:Y:S01]  /*4890*/  ISETP.NE.U32.AND P0, PT, R161, 0x1, PT ;  /* 0x00000001a100780c */ /* 0x000fe20003f05070 */
[----:B------:R-:W-:Y:S01]  /*48a0*/  IMAD.MOV.U32 R169, RZ, RZ, 0x2 ;  /* 0x00000002ffa97424 */ /* 0x000fe200078e00ff */
[----:B------:R-:W-:Y:S01]  /*48b0*/  LOP3.LUT R5, R3, 0x1c0, RZ, 0xc0, !PT ;  /* 0x000001c003057812 */ /* 0x000fe200078ec0ff */
[----:B------:R-:W-:Y:S01]  /*48c0*/  UIADD3 UR4, UPT, UPT, UR48, 0x400, URZ ;  /* 0x0000040030047890 */ /* 0x000fe2000fffe0ff */
[----:B------:R-:W-:Y:S01]  /*48d0*/  LOP3.LUT R79, R79, 0x600000, RZ, 0xc0, !PT ;  /* 0x006000004f4f7812 */ /* 0x000fe200078ec0ff */
[----:B------:R-:W-:Y:S01]  /*48e0*/  IMAD.MOV.U32 R168, RZ, RZ, 0x4 ;  /* 0x00000004ffa87424 */ /* 0x000fe200078e00ff */
[----:B------:R-:W2:Y:S01]  /*48f0*/  LDC R74, c[0x0][0xb0c] ;  /* 0x0002c300ff4a7b82 */ /* 0x000ea20000000800 */
[----:B------:R-:W-:Y:S01]  /*4900*/  R2P PR, R170, 0x6 ;  /* 0x00000006aa007804 */ /* 0x000fe20000000000 */
[----:B------:R-:W-:Y:S01]  /*4910*/  IMAD.MOV.U32 R76, RZ, RZ, RZ ;  /* 0x000000ffff4c7224 */ /* 0x000fe200078e00ff */
[----:B------:R-:W-:Y:S01]  /*4920*/  LOP3.LUT R160, R5, 0x38, R160, 0xf8, !PT ;  /* 0x0000003805a07812 */ /* 0x000fe200078ef8a0 */
[----:B------:R-:W-:Y:S01]  /*4930*/  IMAD.MOV.U32 R166, RZ, RZ, RZ ;  /* 0x000000ffffa67224 */ /* 0x000fe200078e00ff */
[----:B------:R-:W-:Y:S01]  /*4940*/  P2R R2, PR, RZ, 0x1 ;  /* 0x00000001ff027803 */ /* 0x000fe20000000000 */
[----:B------:R-:W-:Y:S01]  /*4950*/  IMAD.MOV.U32 R173, RZ, RZ, RZ ;  /* 0x000000ffffad7224 */ /* 0x000fe200078e00ff */
[----:B------:R-:W-:Y:S01]  /*4960*/  LOP3.LUT R160, R160, 0x1e00, R3, 0xf8, !PT ;  /* 0x00001e00a0a07812 */ /* 0x000fe200078ef803 */
[----:B------:R-:W4:Y:S01]  /*4970*/  LDC R157, c[0x0][0xb20] ;  /* 0x0002c800ff9d7b82 */ /* 0x000f220000000800 */
[----:B------:R-:W3:Y:S01]  /*4980*/  LDS R0, [UR48+0x110] ;  /* 0x00011030ff007984 */ /* 0x000ee20008000800 */
[----:B------:R-:W-:Y:S01]  /*4990*/  LOP3.LUT R170, R170, 0x60, RZ, 0xc0, !PT ;  /* 0x00000060aaaa7812 */ /* 0x000fe200078ec0ff */
[----:B------:R-:W-:Y:S01]  /*49a0*/  IMAD.U32 R163, RZ, RZ, UR4 ;  /* 0x00000004ffa37e24 */ /* 0x000fe2000f8e00ff */
[----:B------:R-:W-:Y:S01]  /*49b0*/  MOV R165, RZ ;  /* 0x000000ff00a57202 */ /* 0x000fe20000000f00 */
[----:B------:R-:W1:Y:S01]  /*49c0*/  LDCU.64 UR52, c[0x0][0x348] ;  /* 0x00006900ff3477ac */ /* 0x000e620008000a00 */
[----:B------:R-:W-:-:S02]  /*49d0*/  SEL R169, R169, 0xfffffffe, !P1 ;  /* 0xfffffffea9a97807 */ /* 0x000fc40004800000 */
[----:B------:R-:W1:Y:S01]  /*49e0*/  LDC R73, c[0x0][0xb30] ;  /* 0x0002cc00ff497b82 */ /* 0x000e620000000800 */
[----:B------:R-:W-:Y:S01]  /*49f0*/  SEL R168, R168, 0xfffffffc, !P2 ;  /* 0xfffffffca8a87807 */ /* 0x000fe20005000000 */
[----:B------:R-:W1:Y:S01]  /*4a00*/  LDCU.64 UR38, c[0x0][0x888] ;  /* 0x00011100ff2677ac */ /* 0x000e620008000a00 */
[----:B------:R-:W1:Y:S05]  /*4a10*/  LDCU.64 UR44, c[0x0][0x890] ;  /* 0x00011200ff2c77ac */ /* 0x000e6a0008000a00 */
[----:B------:R-:W1:Y:S01]  /*4a20*/  LDC.64 R152, c[0x0][0xb10] ;  /* 0x0002c400ff987b82 */ /* 0x000e620000000a00 */
[----:B------:R-:W-:Y:S01]  /*4a30*/  UMOV UR49, URZ ;  /* 0x000000ff00317c82 */ /* 0x000fe20008000000 */
[----:B------:R-:W-:-:S06]  /*4a40*/  UMOV UR51, URZ ;  /* 0x000000ff00337c82 */ /* 0x000fcc0008000000 */
[----:B------:R-:W1:Y:S08]  /*4a50*/  LDC.64 R70, c[0x0][0xb18] ;  /* 0x0002c600ff467b82 */ /* 0x000e700000000a00 */
[----:B------:R-:W1:Y:S08]  /*4a60*/  LDC.64 R68, c[0x0][0xb28] ;  /* 0x0002ca00ff447b82 */ /* 0x000e700000000a00 */
[----:B------:R-:W1:Y:S01]  /*4a70*/  LDC.64 R150, c[0x0][0x8b0] ;  /* 0x00022c00ff967b82 */ /* 0x000e620000000a00 */
[----:B---3--:R-:W-:-:S07]  /*4a80*/  IMAD.IADD R79, R0, 0x1, R79 ;  /* 0x00000001004f7824 */ /* 0x008fce00078e024f */
[----:B------:R-:W3:Y:S08]  /*4a90*/  LDC.64 R148, c[0x0][0x8a8] ;  /* 0x00022a00ff947b82 */ /* 0x000ef00000000a00 */
[----:B--2-4-:R-:W1:Y:S02]  /*4aa0*/  LDC R158, c[0x0][0x374] ;  /* 0x0000dd00ff9e7b82 */ /* 0x014e640000000800 */
.L_x_123:
[----:B------:R-:W-:Y:S02]  /*4ab0*/  LEA R0, R173, UR48, 0x3 ;  /* 0x00000030ad007c11 */ /* 0x000fe4000f8e18ff */
[----:B------:R-:W-:Y:S02]  /*4ac0*/  SHF.L.U32 R3, R165, 0x1f, RZ ;  /* 0x0000001fa5037819 */ /* 0x000fe400000006ff */
[----:B-1----:R-:W-:Y:S02]  /*4ad0*/  LEA R16, R173, UR48, 0x4 ;  /* 0x00000030ad107c11 */ /* 0x002fe4000f8e20ff */
[----:B------:R-:W2:Y:S02]  /*4ae0*/  SYNCS.PHASECHK.TRANS64.TRYWAIT P0, [R0+URZ+0x80], R3 ;  /* 0x00008003000075a7 */ /* 0x000ea400080011ff */
[----:B--2---:R-:W-:Y:S05]  /*4af0*/  @!P0 BRA `(.L_x_80) ;  /* 0x0000006800708947 */ /* 0x004fea0003800000 */
.L_x_165:
[----:B------:R-:W4:Y:S01]  /*4b00*/  LDC.64 R12, c[0x0][0xb10] ;  /* 0x0002c400ff0c7b82 */ /* 0x000f220000000a00 */
[----:B------:R-:W3:Y:S01]  /*4b10*/  LDS.128 R16, [R16+0xf0] ;  /* 0x0000f00010107984 */ /* 0x000ee20000000c00 */
[----:B-1----:R-:W-:Y:S01]  /*4b20*/  ISETP.NE.AND P1, PT, R73, 0x1, PT ;  /* 0x000000014900780c */ /* 0x002fe20003f25270 */
[----:B--2---:R-:W-:Y:S01]  /*4b30*/  VIADD R0, R0, 0x90 ;  /* 0x0000009000007836 */ /* 0x004fe20000000000 */
[----:B------:R-:W-:Y:S04]  /*4b40*/  ISETP.GE.AND P0, PT, R72, 0x1, PT ;  /* 0x000000014800780c */ /* 0x000fe80003f06270 */
[----:B------:R-:W1:Y:S01]  /*4b50*/  LDC.64 R10, c[0x0][0xb18] ;  /* 0x0002c600ff0a7b82 */ /* 0x000e620000000a00 */
[----:B------:R-:W-:Y:S01]  /*4b60*/  PRMT R0, RZ, 0x654, R0 ;  /* 0x00000654ff007816 */ /* 0x000fe20000000000 */
[----:B------:R-:W-:Y:S01]  /*4b70*/  @!PT LDS RZ, [RZ] ;  /* 0x00000000fffff984 */ /* 0x000fe20000000800 */
[----:B------:R-:W-:Y:S01]  /*4b80*/  @!PT LDS RZ, [RZ] ;  /* 0x00000000fffff984 */ /* 0x000fe20000000800 */
[----:B------:R-:W-:Y:S01]  /*4b90*/  @!PT LDS RZ, [RZ] ;  /* 0x00000000fffff984 */ /* 0x000fe20000000800 */
[----:B------:R-:W-:Y:S01]  /*4ba0*/  @!PT LDS RZ, [RZ] ;  /* 0x00000000fffff984 */ /* 0x000fe20000000800 */
[----:B------:R2:W-:Y:S06]  /*4bb0*/  MEMBAR.ALL.CTA ;  /* 0x0000000000007992 */ /* 0x0005ec0000008000 */
[----:B--2---:R-:W2:Y:S01]  /*4bc0*/  FENCE.VIEW.ASYNC.S ;  /* 0x00000000000073c6 */ /* 0x004ea20000000000 */
[----:B------:R-:W1:Y:S08]  /*4bd0*/  @!P1 LDC R14, c[0x0][0xb20] ;  /* 0x0002c800ff0e9b82 */ /* 0x000e700000000800 */
[----:B------:R-:W1:Y:S01]  /*4be0*/  @!P1 LDC R9, c[0x0][0xb0c] ;  /* 0x0002c300ff099b82 */ /* 0x000e620000000800 */
[----:B--2---:R2:W-:Y:S01]  /*4bf0*/  SYNCS.ARRIVE.TRANS64.RED.A1T0 RZ, [R0+URZ], RZ ;  /* 0x000000ff00ff79a7 */ /* 0x0045e200081004ff */
[----:B---3--:R-:W-:Y:S04]  /*4c00*/  LOP3.LUT P4, RZ, R18, 0x1, RZ, 0xc0, !PT ;  /* 0x0000000112ff7812 */ /* 0x008fe8000788c0ff */
[----:B------:R-:W-:Y:S09]  /*4c10*/  P2R R171, PR, RZ, 0x10 ;  /* 0x00000010ffab7803 */ /* 0x000ff20000000000 */
[----:B------:R-:W-:Y:S02]  /*4c20*/  @P4 MOV R77, R16 ;  /* 0x00000010004d4202 */ /* 0x000fe40000000f00 */
[----:B------:R-:W-:Y:S01]  /*4c30*/  @P4 LOP3.LUT R75, R17, 0xffff, RZ, 0xc0, !PT ;  /* 0x0000ffff114b4812 */ /* 0x000fe200078ec0ff */
[----:B--2-4-:R-:W-:Y:S06]  /*4c40*/  @!P0 BRA `(.L_x_81) ;  /* 0x0000000000a48947 */ /* 0x014fec0003800000 */
[----:B------:R-:W-:Y:S01]  /*4c50*/  IMAD.HI.U32 R24, R158, R71, RZ ;  /* 0x000000479e187227 */ /* 0x000fe200078e00ff */
[----:B------:R-:W-:Y:S02]  /*4c60*/  ISETP.NE.AND P0, PT, R70, 0x1, PT ;  /* 0x000000014600780c */ /* 0x000fe40003f05270 */
[----:B------:R-:W-:Y:S01]  /*4c70*/  ISETP.NE.AND P2, PT, R72, 0x1, PT ;  /* 0x000000014800780c */ /* 0x000fe20003f45270 */
[-C--:B------:R-:W-:Y:S01]  /*4c80*/  IMAD.HI.U32 R22, R159, R152.reuse, RZ ;  /* 0x000000989f167227 */ /* 0x080fe200078e00ff */
[----:B------:R-:W-:Y:S02]  /*4c90*/  SHF.R.U32.HI R23, RZ, R157, R24 ;  /* 0x0000009dff177219 */ /* 0x000fe40000011618 */
[----:B------:R-:W-:Y:S01]  /*4ca0*/  ISETP.NE.AND P3, PT, R74, 0x1, PT ;  /* 0x000000014a00780c */ /* 0x000fe20003f65270 */
[----:B------:R-:W-:Y:S01]  /*4cb0*/  IMAD.HI.U32 R28, R75, R71, RZ ;  /* 0x000000474b1c7227 */ /* 0x000fe200078e00ff */
[----:B------:R-:W-:Y:S02]  /*4cc0*/  SHF.R.U32.HI R22, RZ, R153, R22 ;  /* 0x00000099ff167219 */ /* 0x000fe40000011616 */
[----:B------:R-:W-:Y:S01]  /*4cd0*/  SEL R3, R158, R23, !P0 ;  /* 0x000000179e037207 */ /* 0x000fe20004000000 */
[----:B------:R-:W-:Y:S01]  /*4ce0*/  IMAD.HI.U32 R26, R77, R152, RZ ;  /* 0x000000984d1a7227 */ /* 0x000fe200078e00ff */
[----:B------:R-:W-:Y:S03]  /*4cf0*/  SEL R7, R159, R22, !P3 ;  /* 0x000000169f077207 */ /* 0x000fe60005800000 */
[-C--:B------:R-:W-:Y:S01]  /*4d00*/  IMAD.HI.U32 R22, R3, R68.reuse, RZ ;  /* 0x0000004403167227 */ /* 0x080fe200078e00ff */
[----:B------:R-:W-:Y:S03]  /*4d10*/  SHF.R.U32.HI R26, RZ, R153, R26 ;  /* 0x00000099ff1a7219 */ /* 0x000fe6000001161a */
[----:B------:R-:W-:Y:S01]  /*4d20*/  IMAD.HI.U32 R24, R7, R68, RZ ;  /* 0x0000004407187227 */ /* 0x000fe200078e00ff */
[----:B------:R-:W-:Y:S02]  /*4d30*/  @P2 SHF.R.U32.HI R3, RZ, R69, R22 ;  /* 0x00000045ff032219 */ /* 0x000fe40000011616 */
[----:B------:R-:W-:Y:S02]  /*4d40*/  SHF.R.U32.HI R22, RZ, R157, R28 ;  /* 0x0000009dff167219 */ /* 0x000fe4000001161c */
[----:B------:R-:W-:Y:S01]  /*4d50*/  @P2 SHF.R.U32.HI R7, RZ, R69, R24 ;  /* 0x00000045ff072219 */ /* 0x000fe20000011618 */
[C---:B------:R-:W-:Y:S01]  /*4d60*/  IMAD R2, R72.reuse, R3, RZ ;  /* 0x0000000348027224 */ /* 0x040fe200078e02ff */
[----:B------:R-:W-:Y:S02]  /*4d70*/  SEL R5, R75, R22, !P0 ;  /* 0x000000164b057207 */ /* 0x000fe40004000000 */
[----:B------:R-:W-:Y:S01]  /*4d80*/  SEL R3, R77, R26, !P3 ;  /* 0x0000001a4d037207 */ /* 0x000fe20005800000 */
[----:B------:R-:W-:Y:S01]  /*4d90*/  IMAD R4, R72, R7, RZ ;  /* 0x0000000748047224 */ /* 0x000fe200078e02ff */
[C---:B------:R-:W-:Y:S01]  /*4da0*/  ISETP.GE.AND P0, PT, R5.reuse, R2, PT ;  /* 0x000000020500720c */ /* 0x040fe20003f06270 */
[----:B------:R-:W-:Y:S03]  /*4db0*/  IMAD.HI.U32 R6, R5, R68, RZ ;  /* 0x0000004405067227 */ /* 0x000fe600078e00ff */
[----:B------:R-:W-:Y:S01]  /*4dc0*/  ISETP.GE.OR P0, PT, R3, R4, P0 ;  /* 0x000000040300720c */ /* 0x000fe20000706670 */
[----:B------:R-:W-:Y:S01]  /*4dd0*/  IMAD.MOV R4, RZ, RZ, -R3 ;  /* 0x000000ffff047224 */ /* 0x000fe200078e0a03 */
[-C--:B------:R-:W-:Y:S03]  /*4de0*/  SHF.R.U32.HI R6, RZ, R69.reuse, R6 ;  /* 0x00000045ff067219 */ /* 0x080fe60000011606 */
[----:B------:R-:W-:Y:S01]  /*4df0*/  IMAD R77, R74, R4, R77 ;  /* 0x000000044a4d7224 */ /* 0x000fe200078e024d */
[----:B------:R-:W-:Y:S05]  /*4e00*/  SEL R15, R5, R6, !P2 ;  /* 0x00000006050f7207 */ /* 0x000fea0005000000 */
[----:B------:R-:W-:Y:S02]  /*4e10*/  IMAD.MOV R6, RZ, RZ, -R15 ;  /* 0x000000ffff067224 */ /* 0x000fe400078e0a0f */
[C---:B------:R-:W-:Y:S04]  /*4e20*/  @!P0 IMAD.HI.U32 R2, R3.reuse, R68, RZ ;  /* 0x0000004403028227 */ /* 0x040fe800078e00ff */
[----:B------:R-:W-:Y:S01]  /*4e30*/  IMAD R6, R72, R6, R5 ;  /* 0x0000000648067224 */ /* 0x000fe200078e0205 */
[----:B------:R-:W-:Y:S04]  /*4e40*/  @!P0 SHF.R.U32.HI R2, RZ, R69, R2 ;  /* 0x00000045ff028219 */ /* 0x000fe80000011602 */
[----:B------:R-:W-:Y:S02]  /*4e50*/  @!P0 SEL R0, R3, R2, !P2 ;  /* 0x0000000203008207 */ /* 0x000fe40005000000 */
[----:B------:R-:W-:Y:S02]  /*4e60*/  IADD3 R2, PT, PT, -R5, RZ, RZ ;  /* 0x000000ff05027210 */ /* 0x000fe40007ffe1ff */
[----:B------:R-:W-:Y:S01]  /*4e70*/  @!P0 IADD3 R8, PT, PT, R15, -R0, RZ ;  /* 0x800000000f088210 */ /* 0x000fe20007ffe0ff */
[----:B------:R-:W-:Y:S02]  /*4e80*/  @!P0 IMAD R0, R7, R6, R0 ;  /* 0x0000000607008224 */ /* 0x000fe400078e0200 */
[----:B------:R-:W-:Y:S02]  /*4e90*/  IMAD R75, R70, R2, R75 ;  /* 0x00000002464b7224 */ /* 0x000fe400078e024b */
[----:B------:R-:W-:Y:S02]  /*4ea0*/  @!P0 IMAD R5, R8, R72, R3 ;  /* 0x0000004808058224 */ /* 0x000fe400078e0203 */
[----:B------:R-:W-:Y:S04]  /*4eb0*/  @!P0 IMAD.MOV.U32 R3, RZ, RZ, R0 ;  /* 0x000000ffff038224 */ /* 0x000fe800078e0000 */
[----:B------:R-:W-:Y:S02]  /*4ec0*/  IMAD R77, R3, R74, R77 ;  /* 0x0000004a034d7224 */ /* 0x000fe400078e024d */
[----:B------:R-:W-:Y:S07]  /*4ed0*/  IMAD R75, R5, R70, R75 ;  /* 0x00000046054b7224 */ /* 0x000fee00078e024b */
.L_x_81:
[----:B-1----:R-:W-:Y:S01]  /*4ee0*/  @!P1 ISETP.NE.AND P0, PT, R10, 0x1, PT ;  /* 0x000000010a00980c */ /* 0x002fe20003f05270 */
[----:B------:R-:W-:Y:S01]  /*4ef0*/  @!P1 IMAD.HI.U32 R3, R75, R11, RZ ;  /* 0x0000000b4b039227 */ /* 0x000fe200078e00ff */
[----:B------:R-:W-:Y:S01]  /*4f00*/  R2UR UR42, R21 ;  /* 0x00000000152a72ca */ /* 0x000fe200000e0000 */
[----:B------:R-:W-:Y:S01]  /*4f10*/  BSSY.RECONVERGENT B6, `(.L_x_82) ;  /* 0x0000031000067945 */ /* 0x000fe20003800200 */
[----:B------:R-:W-:Y:S01]  /*4f20*/  R2UR UR41, R20 ;  /* 0x00000000142972ca */ /* 0x000fe200000e0000 */
[----:B------:R-:W-:Y:S01]  /*4f30*/  @!P1 IMAD.HI.U32 R0, R77, R12, RZ ;  /* 0x0000000c4d009227 */ /* 0x000fe200078e00ff */
[----:B------:R-:W-:Y:S02]  /*4f40*/  @!P1 SHF.R.U32.HI R2, RZ, R14, R3 ;  /* 0x0000000eff029219 */ /* 0x000fe40000011603 */
[----:B------:R-:W-:Y:S01]  /*4f50*/  @!P1 ISETP.NE.AND P2, PT, R9, 0x1, PT ;  /* 0x000000010900980c */ /* 0x000fe20003f45270 */
[----:B------:R-:W-:Y:S01]  /*4f60*/  VIADD R173, R173, 0x1 ;  /* 0x00000001adad7836 */ /* 0x000fe20000000000 */
[----:B------:R-:W-:Y:S02]  /*4f70*/  @!P1 SEL R2, R75, R2, !P0 ;  /* 0x000000024b029207 */ /* 0x000fe40004000000 */
[----:B------:R-:W-:Y:S02]  /*4f80*/  @!P1 SHF.R.U32.HI R0, RZ, R13, R0 ;  /* 0x0000000dff009219 */ /* 0x000fe40000011600 */
[----:B------:R-:W-:Y:S01]  /*4f90*/  LOP3.LUT P0, RZ, R163, 0x3f0, RZ, 0xc0, !PT ;  /* 0x000003f0a3ff7812 */ /* 0x000fe2000780c0ff */
[----:B------:R-:W-:Y:S01]  /*4fa0*/  USHF.L.U32 UR42, UR42, 0x7, URZ ;  /* 0x000000072a2a7899 */ /* 0x000fe200080006ff */
[----:B------:R-:W-:Y:S01]  /*4fb0*/  @!P1 SEL R3, R77, R0, !P2 ;  /* 0x000000004d039207 */ /* 0x000fe20005000000 */
[----:B------:R-:W-:Y:S01]  /*4fc0*/  USHF.L.U32 UR41, UR41, 0x8, URZ ;  /* 0x0000000829297899 */ /* 0x000fe200080006ff */
[----:B------:R-:W-:Y:S03]  /*4fd0*/  @P4 SHF.R.U32.HI R164, RZ, 0x10, R17 ;  /* 0x00000010ffa44819 */ /* 0x000fe60000011611 */
[----:B------:R-:W-:Y:S02]  /*4fe0*/  @!P1 IMAD.IADD R0, R2, 0x1, -R3 ;  /* 0x0000000102009824 */ /* 0x000fe400078e0a03 */
[----:B------:R-:W-:Y:S02]  /*4ff0*/  @!P1 IMAD.IADD R2, R3, 0x1, -R2 ;  /* 0x0000000103029824 */ /* 0x000fe400078e0a02 */
[----:B------:R-:W-:Y:S02]  /*5000*/  @!P1 IMAD R77, R0, R9, R77 ;  /* 0x00000009004d9224 */ /* 0x000fe400078e024d */
[----:B------:R-:W-:Y:S01]  /*5010*/  @!P1 IMAD R75, R2, R10, R75 ;  /* 0x0000000a024b9224 */ /* 0x000fe200078e024b */
[----:B------:R-:W-:Y:S06]  /*5020*/  @!P0 BRA `(.L_x_83) ;  /* 0x00000000007c8947 */ /* 0x000fec0003800000 */
[----:B------:R-:W1:Y:S01]  /*5030*/  LDCU.64 UR8, c[0x4][0x80] ;  /* 0x01001000ff0877ac */ /* 0x000e620008000a00 */
[----:B------:R-:W-:Y:S01]  /*5040*/  MOV R2, 0x0 ;  /* 0x0000000000027802 */ /* 0x000fe20000000f00 */
[----:B------:R-:W-:Y:S02]  /*5050*/  HFMA2 R12, -RZ, RZ, 0, 5.9604644775390625e-08 ;  /* 0x00000001ff0c7431 */ /* 0x000fe400000001ff */
[----:B------:R-:W-:Y:S01]  /*5060*/  IMAD.MOV.U32 R8, RZ, RZ, 0x70 ;  /* 0x00000070ff087424 */ /* 0x000fe200078e00ff */
[----:B------:R2:W3:Y:S01]  /*5070*/  LDC.64 R14, c[0x4][R2] ;  /* 0x01000000020e7b82 */ /* 0x0004e20000000a00 */
[----:B------:R-:W4:Y:S01]  /*5080*/  LDCU.64 UR6, c[0x4][0x88] ;  /* 0x01001100ff0677ac */ /* 0x000f220008000a00 */
[----:B------:R-:W-:Y:S01]  /*5090*/  IMAD.MOV.U32 R13, RZ, RZ, RZ ;  /* 0x000000ffff0d7224 */ /* 0x000fe200078e00ff */
[----:B------:R-:W2:Y:S01]  /*50a0*/  LDCU.64 UR4, c[0x4][0x8] ;  /* 0x01000100ff0477ac */ /* 0x000ea20008000a00 */
[----:B-1----:R-:W-:Y:S01]  /*50b0*/  MOV R5, UR9 ;  /* 0x0000000900057c02 */ /* 0x002fe20008000f00 */
[----:B------:R-:W-:Y:S01]  /*50c0*/  IMAD.U32 R4, RZ, RZ, UR8 ;  /* 0x00000008ff047e24 */ /* 0x000fe2000f8e00ff */
[----:B----4-:R-:W-:Y:S01]  /*50d0*/  MOV R7, UR7 ;  /* 0x0000000700077c02 */ /* 0x010fe20008000f00 */
[----:B------:R-:W-:Y:S01]  /*50e0*/  IMAD.U32 R6, RZ, RZ, UR6 ;  /* 0x00000006ff067e24 */ /* 0x000fe2000f8e00ff */
[----:B--2---:R-:W-:Y:S01]  /*50f0*/  MOV R11, UR5 ;  /* 0x00000005000b7c02 */ /* 0x004fe20008000f00 */
[----:B------:R-:W-:Y:S02]  /*5100*/  IMAD.U32 R10, RZ, RZ, UR4 ;  /* 0x00000004ff0a7e24 */ /* 0x000fe4000f8e00ff */
[----:B------:R-:W-:Y:S07]  /*5110*/  LEPC R20, `(.L_x_84) ;  /* 0x000000001014794e */ /* 0x000fee0000000000 */
[----:B---3-5:R-:W-:Y:S05]  /*5120*/  CALL.ABS.NOINC R14 ;  /* 0x000000000e007343 */ /* 0x028fea0003c00000 */
.L_x_84:
[----:B------:R-:W1:Y:S01]  /*5130*/  LDCU.64 UR8, c[0x4][0x80] ;  /* 0x01001000ff0877ac */ /* 0x000e620008000a00 */
[----:B------:R-:W2:Y:S01]  /*5140*/  LDC.64 R2, c[0x4][R2] ;  /* 0x0100000002027b82 */ /* 0x000ea20000000a00 */
[----:B------:R-:W-:Y:S02]  /*5150*/  HFMA2 R12, -RZ, RZ, 0, 5.9604644775390625e-08 ;  /* 0x00000001ff0c7431 */ /* 0x000fe400000001ff */
[----:B------:R-:W-:Y:S02]  /*5160*/  IMAD.MOV.U32 R8, RZ, RZ, 0x70 ;  /* 0x00000070ff087424 */ /* 0x000fe400078e00ff */
[----:B------:R-:W-:Y:S01]  /*5170*/  IMAD.MOV.U32 R13, RZ, RZ, RZ ;  /* 0x000000ffff0d7224 */ /* 0x000fe200078e00ff */
[----:B------:R-:W3:Y:S01]  /*5180*/  LDCU.64 UR6, c[0x4][0x88] ;  /* 0x01001100ff0677ac */ /* 0x000ee20008000a00 */
[----:B------:R-:W4:Y:S01]  /*5190*/  LDCU.64 UR4, c[0x4][0x8] ;  /* 0x01000100ff0477ac */ /* 0x000f220008000a00 */
[----:B-1----:R-:W-:Y:S02]  /*51a0*/  MOV R4, UR8 ;  /* 0x0000000800047c02 */ /* 0x002fe40008000f00 */
[----:B------:R-:W-:Y:S02]  /*51b0*/  MOV R5, UR9 ;  /* 0x0000000900057c02 */ /* 0x000fe40008000f00 */
[----:B---3--:R-:W-:Y:S01]  /*51c0*/  MOV R7, UR7 ;  /* 0x0000000700077c02 */ /* 0x008fe20008000f00 */
[----:B------:R-:W-:Y:S01]  /*51d0*/  IMAD.U32 R6, RZ, RZ, UR6 ;  /* 0x00000006ff067e24 */ /* 0x000fe2000f8e00ff */
[----:B----4-:R-:W-:Y:S01]  /*51e0*/  MOV R11, UR5 ;  /* 0x00000005000b7c02 */ /* 0x010fe20008000f00 */
[----:B------:R-:W-:Y:S02]  /*51f0*/  IMAD.U32 R10, RZ, RZ, UR4 ;  /* 0x00000004ff0a7e24 */ /* 0x000fe4000f8e00ff */
[----:B------:R-:W-:Y:S07]  /*5200*/  LEPC R20, `(.L_x_83) ;  /* 0x000000001014794e */ /* 0x000fee0000000000 */
[----:B--2---:R-:W-:Y:S05]  /*5210*/  CALL.ABS.NOINC R2 ;  /* 0x0000000002007343 */ /* 0x004fea0003c00000 */
.L_x_83:
[----:B------:R-:W-:Y:S05]  /*5220*/  BSYNC.RECONVERGENT B6 ;  /* 0x0000000000067941 */ /* 0x000fea0003800200 */
.L_x_82:
[----:B------:R-:W-:Y:S01]  /*5230*/  ISETP.NE.U32.AND P4, PT, R150, RZ, PT ;  /* 0x000000ff9600720c */ /* 0x000fe20003f85070 */
[----:B------:R-:W-:Y:S01]  /*5240*/  UISETP.NE.AND UP2, UPT, UR50, URZ, UPT ;  /* 0x000000ff3200728c */ /* 0x000fe2000bf45270 */
[----:B------:R-:W-:Y:S01]  /*5250*/  ISETP.NE.U32.AND P2, PT, RZ, UR38, PT ;  /* 0x00000026ff007c0c */ /* 0x000fe2000bf45070 */
[----:B------:R-:W-:Y:S01]  /*5260*/  UISETP.NE.U32.AND UP1, UPT, UR44, URZ, UPT ;  /* 0x000000ff2c00728c */ /* 0x000fe2000bf25070 */
[----:B------:R-:W-:Y:S01]  /*5270*/  ISETP.NE.AND.EX P4, PT, R151, RZ, PT, P4 ;  /* 0x000000ff9700720c */ /* 0x000fe20003f85340 */
[----:B------:R-:W-:Y:S01]  /*5280*/  UPLOP3.LUT UP0, UPT, UPT, UPT, UPT, 0x40, 0x4 ;  /* 0x000000000004789c */ /* 0x000fe20003f0e870 */
[----:B------:R-:W-:Y:S01]  /*5290*/  ISETP.NE.AND.EX P2, PT, RZ, UR39, PT, P2 ;  /* 0x00000027ff007c0c */ /* 0x000fe2000bf45320 */
[----:B------:R-:W-:Y:S01]  /*52a0*/  UISETP.NE.AND.EX UP1, UPT, UR45, URZ, UPT, UP1 ;  /* 0x000000ff2d00728c */ /* 0x000fe2000bf25310 */
[----:B------:R-:W-:Y:S04]  /*52b0*/  PLOP3.LUT P1, PT, PT, PT, UP2, 0x80, 0x8 ;  /* 0x000000000008781c */ /* 0x000fe80003f2f028 */
[----:B------:R-:W-:Y:S06]  /*52c0*/  @UP2 UPLOP3.LUT UP0, UPT, UPT, UPT, UP1, 0x80, 0x8 ;  /* 0x000000000008289c */ /* 0x000fec0003f0f010 */
[----:B------:R-:W-:Y:S01]  /*52d0*/  PLOP3.LUT P0, PT, PT, PT, UP0, 0x80, 0x8 ;  /* 0x000000000008781c */ /* 0x000fe20003f0f008 */
[----:B------:R-:W-:Y:S01]  /*52e0*/  @!UPT UIADD3 URZ, UPT, UPT, URZ, URZ, URZ ;  /* 0x000000fffffff290 */ /* 0x000fe2000fffe0ff */
[----:B------:R-:W-:Y:S11]  /*52f0*/  BRA.U !UP1, `(.L_x_85) ;  /* 0x0000000109387547 */ /* 0x000ff6000b800000 */
[----:B------:R-:W-:Y:S01]  /*5300*/  UISETP.NE.U32.AND UP0, UPT, UR38, URZ, UPT ;  /* 0x000000ff2600728c */ /* 0x000fe2000bf05070 */
[----:B------:R-:W-:Y:S02]  /*5310*/  HFMA2 R0, -RZ, RZ, 0, 5.9604644775390625e-08 ;  /* 0x00000001ff007431 */ /* 0x000fe400000001ff */
[----:B------:R-:W-:Y:S01]  /*5320*/  IMAD.MOV.U32 R155, RZ, RZ, 0x1 ;  /* 0x00000001ff9b7424 */ /* 0x000fe200078e00ff */
[----:B------:R-:W-:Y:S06]  /*5330*/  UISETP.NE.AND.EX UP0, UPT, UR39, URZ, UPT, UP0 ;  /* 0x000000ff2700728c */ /* 0x000fec000bf05300 */
[----:B------:R-:W-:Y:S05]  /*5340*/  PLOP3.LUT P3, PT, PT, PT, UP0, 0x80, 0x8 ;  /* 0x000000000008781c */ /* 0x000fea0003f6f008 */
[----:B------:R-:W1:Y:S01]  /*5350*/  @UP0 LDCU.64 UR6, c[0x0][0x888] ;  /* 0x00011100ff0607ac */ /* 0x000e620008000a00 */
[----:B------:R-:W-:Y:S07]  /*5360*/  @UP0 UIMAD UR4, UR36, UR44, URZ ;  /* 0x0000002c240402a4 */ /* 0x000fee000f8e02ff */
[----:B------:R-:W-:Y:S01]  /*5370*/  @!P3 PRMT R155, R0, 0x7610, R155 ;  /* 0x00007610009bb816 */ /* 0x000fe2000000009b */
[----:B-1----:R-:W-:Y:S03]  /*5380*/  @UP0 UIMAD.WIDE UR6, UR4, 0x4, UR6 ;  /* 0x00000004040608a5 */ /* 0x002fe6000f8e0206 */
[----:B------:R-:W1:Y:S03]  /*5390*/  @!UP0 LDCU UR4, c[0x0][0x880] ;  /* 0x00011000ff0487ac */ /* 0x000e660008000800 */
[----:B------:R-:W-:Y:S01]  /*53a0*/  IMAD.U32 R2, RZ, RZ, UR6 ;  /* 0x00000006ff027e24 */ /* 0x000fe2000f8e00ff */
[----:B------:R-:W-:Y:S05]  /*53b0*/  MOV R3, UR7 ;  /* 0x0000000700037c02 */ /* 0x000fea0008000f00 */
[----:B-----5:R2:W5:Y:S02]  /*53c0*/  @P3 LDG.E R81, desc[UR46][R2.64] ;  /* 0x0000002e02513981 */ /* 0x020564000c1e1900 */
[----:B-12---:R-:W-:Y:S02]  /*53d0*/  @!P3 IMAD.U32 R81, RZ, RZ, UR4 ;  /* 0x00000004ff51be24 */ /* 0x006fe4000f8e00ff */
.L_x_85:
[----:B------:R-:W-:Y:S05]  /*53e0*/  @!P4 BRA `(.L_x_86) ;  /* 0x000000000020c947 */ /* 0x000fea0003800000 */
[----:B------:R-:W-:Y:S04]  /*53f0*/  ISETP.NE.U32.AND P3, PT, R148, RZ, PT ;  /* 0x000000ff9400720c */ /* 0x000fe80003f65070 */
[----:B------:R-:W-:Y:S11]  /*5400*/  ISETP.NE.AND.EX P3, PT, R149, RZ, PT, P3 ;  /* 0x000000ff9500720c */ /* 0x000ff60003f65330 */
[----:B------:R-:W-:Y:S02]  /*5410*/  @!UPT UIADD3 URZ, UPT, UPT, URZ, URZ, URZ ;  /* 0x000000fffffff290 */ /* 0x000fe4000fffe0ff */
[----:B------:R-:W1:Y:S01]  /*5420*/  @P3 LDC.64 R2, c[0x0][0x8a8] ;  /* 0x00022a00ff023b82 */ /* 0x000e620000000a00 */
[----:B------:R-:W-:Y:S04]  /*5430*/  @P3 IMAD R0, R150, UR36, RZ ;  /* 0x0000002496003c24 */ /* 0x000fe8000f8e02ff */
[----:B-1----:R-:W-:Y:S05]  /*5440*/  @P3 IMAD.WIDE R2, R0, 0x4, R2 ;  /* 0x0000000400023825 */ /* 0x002fea00078e0202 */
[----:B-----5:R1:W5:Y:S02]  /*5450*/  @P3 LDG.E R78, desc[UR46][R2.64] ;  /* 0x0000002e024e3981 */ /* 0x020364000c1e1900 */
[----:B-1----:R-:W2:Y:S02]  /*5460*/  @!P3 LDC R78, c[0x0][0x8a0] ;  /* 0x00022800ff4ebb82 */ /* 0x002ea40000000800 */
.L_x_86:
[----:B-----5:R-:W-:Y:S01]  /*5470*/  FSETP.NEU.AND P3, PT, R81, RZ, PT ;  /* 0x000000ff5100720b */ /* 0x020fe20003f6d000 */
[----:B------:R-:W-:Y:S01]  /*5480*/  IMAD.SHL.U32 R178, R160, 0x2, RZ ;  /* 0x00000002a0b27824 */ /* 0x000fe200078e00ff */
[----:B------:R-:W-:Y:S01]  /*5490*/  SEL R3, RZ, 0xffffffff, P2 ;  /* 0xffffffffff037807 */ /* 0x000fe20001000000 */
[----:B------:R-:W-:Y:S01]  /*54a0*/  IMAD.SHL.U32 R100, R168, 0x10, RZ ;  /* 0x00000010a8647824 */ /* 0x000fe200078e00ff */
[----:B------:R-:W-:Y:S01]  /*54b0*/  @P1 LOP3.LUT P2, RZ, R155, 0xff, RZ, 0xc0, !PT ;  /* 0x000000ff9bff1812 */ /* 0x000fe2000784c0ff */
[----:B------:R-:W-:Y:S01]  /*54c0*/  VIADD R179, R178, UR48 ;  /* 0x00000030b2b37c36 */ /* 0x000fe20008000000 */
[----:B------:R-:W-:Y:S01]  /*54d0*/  @P1 SEL R2, RZ, 0xffffffff, P3 ;  /* 0xffffffffff021807 */ /* 0x000fe20001800000 */
[----:B------:R-:W-:Y:S01]  /*54e0*/  IMAD.SHL.U32 R102, R169, 0x10, RZ ;  /* 0x00000010a9667824 */ /* 0x000fe200078e00ff */
[----:B------:R-:W-:Y:S01]  /*54f0*/  LOP3.LUT R167, R167, 0x1, RZ, 0x3c, !PT ;  /* 0x00000001a7a77812 */ /* 0x000fe200078e3cff */
[----:B------:R-:W-:Y:S01]  /*5500*/  IMAD.IADD R175, R179, 0x1, R100 ;  /* 0x00000001b3af7824 */ /* 0x000fe200078e0264 */
[----:B------:R-:W-:Y:S01]  /*5510*/  @P0 SEL R2, R3, R2, !P2 ;  /* 0x0000000203020207 */ /* 0x000fe20005000000 */
[----:B------:R-:W-:Y:S01]  /*5520*/  BSSY B1, `(.L_x_87) ;  /* 0x000004f000017945 */ /* 0x000fe20003800000 */
[----:B------:R-:W-:Y:S01]  /*5530*/  LEA R87, R76, UR48, 0x3 ;  /* 0x000000304c577c11 */ /* 0x000fe2000f8e18ff */
[----:B------:R-:W-:Y:S01]  /*5540*/  IMAD.MOV.U32 R103, RZ, RZ, 0x1 ;  /* 0x00000001ff677424 */ /* 0x000fe200078e00ff */
[----:B------:R-:W-:Y:S01]  /*5550*/  @P1 LOP3.LUT R2, R2, 0x1, RZ, 0xc0, !PT ;  /* 0x0000000102021812 */ /* 0x000fe200078ec0ff */
[----:B------:R-:W-:Y:S01]  /*5560*/  IMAD R80, R76, 0x100, R79 ;  /* 0x000001004c507824 */ /* 0x000fe200078e024f */
[----:B------:R-:W-:Y:S01]  /*5570*/  SHF.L.U32 R0, R166, 0x1f, RZ ;  /* 0x0000001fa6007819 */ /* 0x000fe200000006ff */
[----:B------:R-:W-:Y:S01]  /*5580*/  IMAD.MOV.U32 R101, RZ, RZ, RZ ;  /* 0x000000ffff657224 */ /* 0x000fe200078e00ff */
[----:B------:R-:W-:Y:S02]  /*5590*/  ISETP.NE.U32.OR P5, PT, R2, 0x1, !P1 ;  /* 0x000000010200780c */ /* 0x000fe40004fa5470 */
[----:B------:R-:W-:Y:S02]  /*55a0*/  CS2R R146, SRZ ;  /* 0x0000000000927805 */ /* 0x000fe4000001ff00 */
[----:B------:R-:W-:Y:S02]  /*55b0*/  PLOP3.LUT P2, PT, PT, PT, UP1, 0x80, 0x8 ;  /* 0x000000000008781c */ /* 0x000fe40003f4f018 */
[----:B------:R-:W-:Y:S02]  /*55c0*/  CS2R R144, SRZ ;  /* 0x0000000000907805 */ /* 0x000fe4000001ff00 */
[----:B------:R-:W-:Y:S02]  /*55d0*/  SEL R2, RZ, 0xffffffff, P3 ;  /* 0xffffffffff027807 */ /* 0x000fe40001800000 */
[----:B------:R-:W-:Y:S02]  /*55e0*/  CS2R R138, SRZ ;  /* 0x00000000008a7805 */ /* 0x000fe4000001ff00 */
[----:B------:R-:W-:Y:S02]  /*55f0*/  LOP3.LUT P3, R172, R155, 0xff, RZ, 0xc0, !PT ;  /* 0x000000ff9bac7812 */ /* 0x000fe4000786c0ff */
[----:B------:R-:W-:Y:S02]  /*5600*/  CS2R R136, SRZ ;  /* 0x0000000000887805 */ /* 0x000fe4000001ff00 */
[----:B------:R-:W-:Y:S02]  /*5610*/  P2R R176, PR, RZ, 0x20 ;  /* 0x00000020ffb07803 */ /* 0x000fe40000000000 */
[----:B------:R-:W-:Y:S02]  /*5620*/  CS2R R130, SRZ ;  /* 0x0000000000827805 */ /* 0x000fe4000001ff00 */
[----:B------:R-:W-:Y:S02]  /*5630*/  CS2R R128, SRZ ;  /* 0x0000000000807805 */ /* 0x000fe4000001ff00 */
[----:B------:R-:W-:Y:S02]  /*5640*/  CS2R R122, SRZ ;  /* 0x00000000007a7805 */ /* 0x000fe4000001ff00 */
[----:B------:R-:W-:Y:S02]  /*5650*/  CS2R R120, SRZ ;  /* 0x0000000000787805 */ /* 0x000fe4000001ff00 */
[----:B------:R-:W-:Y:S02]  /*5660*/  @P5 SHF.L.U32 R4, R167, 0x1f, RZ ;  /* 0x0000001fa7045819 */ /* 0x000fe400000006ff */
[----:B------:R-:W-:Y:S02]  /*5670*/  CS2R R114, SRZ ;  /* 0x0000000000727805 */ /* 0x000fe4000001ff00 */
[----:B------:R-:W-:Y:S02]  /*5680*/  @P2 SEL R2, R3, R2, !P3 ;  /* 0x0000000203022207 */ /* 0x000fe40005800000 */
[----:B------:R-:W-:Y:S01]  /*5690*/  CS2R R112, SRZ ;  /* 0x0000000000707805 */ /* 0x000fe2000001ff00 */
[----:B------:R-:W1:Y:S01]  /*56a0*/  @P5 SYNCS.PHASECHK.TRANS64.TRYWAIT P1, [UR48+0x30], R4 ;  /* 0x00003004ff0055a7 */ /* 0x000e620008021130 */
[----:B------:R-:W-:Y:S02]  /*56b0*/  CS2R R106, SRZ ;  /* 0x00000000006a7805 */ /* 0x000fe4000001ff00 */
[----:B------:R-:W-:Y:S02]  /*56c0*/  LOP3.LUT R2, R2, 0x1, RZ, 0xc0, !PT ;  /* 0x0000000102027812 */ /* 0x000fe400078ec0ff */
[----:B------:R-:W-:Y:S02]  /*56d0*/  CS2R R104, SRZ ;  /* 0x0000000000687805 */ /* 0x000fe4000001ff00 */
[----:B------:R-:W-:Y:S02]  /*56e0*/  CS2R R98, SRZ ;  /* 0x0000000000627805 */ /* 0x000fe4000001ff00 */
[----:B------:R-:W-:Y:S02]  /*56f0*/  CS2R R96, SRZ ;  /* 0x0000000000607805 */ /* 0x000fe4000001ff00 */
[----:B------:R-:W-:Y:S02]  /*5700*/  ISETP.NE.U32.AND P4, PT, R2, 0x1, PT ;  /* 0x000000010200780c */ /* 0x000fe40003f85070 */
[----:B------:R-:W-:Y:S02]  /*5710*/  CS2R R90, SRZ ;  /* 0x00000000005a7805 */ /* 0x000fe4000001ff00 */
[----:B------:R-:W-:Y:S01]  /*5720*/  CS2R R88, SRZ ;  /* 0x0000000000587805 */ /* 0x000fe2000001ff00 */
[----:B------:R-:W-:Y:S01]  /*5730*/  IMAD.IADD R177, R179, 0x1, R102 ;  /* 0x00000001b3b17824 */ /* 0x000fe200078e0266 */
[----:B------:R-:W-:Y:S01]  /*5740*/  P2R R108, PR, RZ, 0x10 ;  /* 0x00000010ff6c7803 */ /* 0x000fe20000000000 */
[----:B------:R-:W-:Y:S01]  /*5750*/  IMAD.IADD R174, R102, 0x1, R175 ;  /* 0x0000000166ae7824 */ /* 0x000fe200078e02af */
[----:B------:R3:W4:Y:S01]  /*5760*/  SYNCS.PHASECHK.TRANS64.TRYWAIT P0, [R87+URZ+0xa0], R0 ;  /* 0x0000a000570075a7 */ /* 0x00072200080011ff */
[----:B-1----:R-:W-:Y:S01]  /*5770*/  @P5 SEL R103, RZ, 0x1, !P1 ;  /* 0x00000001ff675807 */ /* 0x002fe20004800000 */
[----:B---3--:R-:W-:Y:S06]  /*5780*/  @!P5 BRA `(.L_x_88) ;  /* 0x0000000000a0d947 */ /* 0x008fec0003800000 */
[----:B------:R-:W-:Y:S01]  /*5790*/  @P4 IMAD.MOV.U32 R2, RZ, RZ, -0x10 ;  /* 0xfffffff0ff024424 */ /* 0x000fe200078e00ff */
[----:B------:R-:W-:Y:S01]  /*57a0*/  ISETP.NE.AND P1, PT, R103, RZ, PT ;  /* 0x000000ff6700720c */ /* 0x000fe20003f25270 */
[----:B------:R-:W-:Y:S01]  /*57b0*/  BSSY B0, `(.L_x_89) ;  /* 0x0000010000007945 */ /* 0x000fe20003800000 */
[----:B------:R-:W-:Y:S02]  /*57c0*/  ISETP.NE.U32.AND P5, PT, R161, 0x1, PT ;  /* 0x00000001a100780c */ /* 0x000fe40003fa5070 */
[----:B------:R-:W-:Y:S02]  /*57d0*/  CS2R R98, SRZ ;  /* 0x0000000000627805 */ /* 0x000fe4000001ff00 */
[----:B------:R-:W-:Y:S02]  /*57e0*/  CS2R R96, SRZ ;  /* 0x0000000000607805 */ /* 0x000fe4000001ff00 */
[----:B------:R-:W-:Y:S02]  /*57f0*/  CS2R R114, SRZ ;  /* 0x0000000000727805 */ /* 0x000fe4000001ff00 */
[----:B------:R-:W-:Y:S02]  /*5800*/  @P4 SEL R2, R2, 0x10, !P5 ;  /* 0x0000001002024807 */ /* 0x000fe40006800000 */
[----:B------:R-:W-:Y:S02]  /*5810*/  CS2R R112, SRZ ;  /* 0x0000000000707805 */ /* 0x000fe4000001ff00 */
[----:B------:R-:W-:Y:S02]  /*5820*/  CS2R R130, SRZ ;  /* 0x0000000000827805 */ /* 0x000fe4000001ff00 */
[----:B------:R-:W-:Y:S01]  /*5830*/  CS2R R128, SRZ ;  /* 0x0000000000807805 */ /* 0x000fe2000001ff00 */
[----:B------:R-:W-:Y:S02]  /*5840*/  @P4 IMAD.IADD R7, R179, 0x1, R2 ;  /* 0x00000001b3074824 */ /* 0x000fe400078e0202 */
[C---:B------:R-:W-:Y:S02]  /*5850*/  @P4 IMAD.IADD R6, R2.reuse, 0x1, R177 ;  /* 0x0000000102064824 */ /* 0x040fe400078e02b1 */
[----:B------:R-:W-:Y:S01]  /*5860*/  @P4 IMAD.IADD R5, R2, 0x1, R175 ;  /* 0x0000000102054824 */ /* 0x000fe200078e02af */
[----:B------:R-:W-:Y:S06]  /*5870*/  @P1 BRA `(.L_x_90) ;  /* 0x00000000000c1947 */ /* 0x000fec0003800000 */
[----:B------:R-:W-:Y:S04]  /*5880*/  SHF.L.U32 R4, R167, 0x1f, RZ ;  /* 0x0000001fa7047819 */ /* 0x000fe800000006ff */
[----:B------:R-:W1:Y:S02]  /*5890*/  SYNCS.PHASECHK.TRANS64.TRYWAIT P1, [UR48+0x30], R4 ;  /* 0x00003004ff0075a7 */ /* 0x000e640008021130 */
[----:B-1----:R-:W-:Y:S05]  /*58a0*/  @!P1 BRA `(.L_x_91) ;  /* 0x0000005c00189947 */ /* 0x002fea0003800000 */
.L_x_90:
[----:B------:R-:W-:Y:S05]  /*58b0*/  BSYNC B0 ;  /* 0x0000000000007941 */ /* 0x000fea0003800000 */
.L_x_89:
[----:B------:R-:W-:Y:S01]  /*58c0*/  ISETP.NE.AND P1, PT, R108, RZ, PT ;  /* 0x000000ff6c00720c */ /* 0x000fe20003f25270 */
[----:B------:R-:W-:Y:S01]  /*58d0*/  IMAD.MOV.U32 R147, RZ, RZ, RZ ;  /* 0x000000ffff937224 */ /* 0x000fe200078e00ff */
[----:B------:R-:W-:Y:S02]  /*58e0*/  CS2R R144, SRZ ;  /* 0x0000000000907805 */ /* 0x000fe4000001ff00 */
[----:B------:R-:W-:Y:S02]  /*58f0*/  CS2R R90, SRZ ;  /* 0x00000000005a7805 */ /* 0x000fe4000001ff00 */
[----:B------:R-:W-:Y:S02]  /*5900*/  CS2R R88, SRZ ;  /* 0x0000000000587805 */ /* 0x000fe4000001ff00 */
[----:B------:R-:W-:Y:S02]  /*5910*/  CS2R R106, SRZ ;  /* 0x00000000006a7805 */ /* 0x000fe4000001ff00 */
[----:B------:R-:W-:Y:S02]  /*5920*/  CS2R R104, SRZ ;  /* 0x0000000000687805 */ /* 0x000fe4000001ff00 */
[----:B------:R-:W-:Y:S02]  /*5930*/  CS2R R122, SRZ ;  /* 0x00000000007a7805 */ /* 0x000fe4000001ff00 */
[----:B------:R-:W-:Y:S02]  /*5940*/  CS2R R120, SRZ ;  /* 0x0000000000787805 */ /* 0x000fe4000001ff00 */
[----:B------:R-:W-:Y:S02]  /*5950*/  CS2R R138, SRZ ;  /* 0x00000000008a7805 */ /* 0x000fe4000001ff00 */
[----:B------:R-:W-:Y:S01]  /*5960*/  CS2R R136, SRZ ;  /* 0x0000000000887805 */ /* 0x000fe2000001ff00 */
[----:B------:R-:W-:Y:S01]  /*5970*/  IMAD.MOV.U32 R101, RZ, RZ, 0x1 ;  /* 0x00000001ff657424 */ /* 0x000fe200078e00ff */
[----:B------:R3:W1:Y:S01]  /*5980*/  @P1 LDS.128 R96, [R7+0x400] ;  /* 0x0004000007601984 */ /* 0x0006620000000c00 */
[----:B------:R-:W-:Y:S03]  /*5990*/  @P1 IMAD.IADD R2, R2, 0x1, R174 ;  /* 0x0000000102021824 */ /* 0x000fe600078e02ae */
[----:B------:R3:W1:Y:S04]  /*59a0*/  @P1 LDS.128 R112, [R6+0x400] ;  /* 0x0004000006701984 */ /* 0x0006680000000c00 */
[----:B------:R3:W1:Y:S04]  /*59b0*/  @P1 LDS.128 R128, [R5+0x400] ;  /* 0x0004000005801984 */ /* 0x0006680000000c00 */
[----:B------:R3:W1:Y:S04]  /*59c0*/  @P1 LDS.128 R144, [R2+0x400] ;  /* 0x0004000002901984 */ /* 0x0006680000000c00 */
[----:B------:R3:W1:Y:S04]  /*59d0*/  @P1 LDS.128 R88, [R178+UR48+0x400] ;  /* 0x00040030b2581984 */ /* 0x0006680008000c00 */
[----:B------:R3:W1:Y:S04]  /*59e0*/  @P1 LDS.128 R104, [R177+0x400] ;  /* 0x00040000b1681984 */ /* 0x0006680000000c00 */
[----:B------:R3:W1:Y:S04]  /*59f0*/  @P1 LDS.128 R120, [R175+0x400] ;  /* 0x00040000af781984 */ /* 0x0006680000000c00 */
[----:B------:R3:W1:Y:S02]  /*5a00*/  @P1 LDS.128 R136, [R174+0x400] ;  /* 0x00040000ae881984 */ /* 0x0006640000000c00 */
.L_x_88:
[----:B------:R-:W-:Y:S05]  /*5a10*/  BSYNC B1 ;  /* 0x0000000000017941 */ /* 0x000fea0003800000 */
.L_x_87:
[----:B-1----:R-:W-:Y:S04]  /*5a20*/  SHF.R.U32.HI R3, RZ, 0x15, R80 ;  /* 0x00000015ff037819 */ /* 0x002fe80000011650 */
[----:B------:R-:W-:Y:S01]  /*5a30*/  LOP3.LUT P1, RZ, R3, 0x3, R162, 0x48, !PT ;  /* 0x0000000303ff7812 */ /* 0x000fe200078248a2 */
[----:B------:R-:W-:Y:S01]  /*5a40*/  @!UPT UIADD3 URZ, UPT, UPT, URZ, URZ, URZ ;  /* 0x000000fffffff290 */ /* 0x000fe2000fffe0ff */
[----:B----4-:R-:W-:Y:S11]  /*5a50*/  @P0 BRA `(.L_x_92) ;  /* 0x0000000000080947 */ /* 0x010ff60003800000 */
[----:B------:R-:W1:Y:S02]  /*5a60*/  SYNCS.PHASECHK.TRANS64.TRYWAIT P0, [R87+URZ+0xa0], R0 ;  /* 0x0000a000570075a7 */ /* 0x000e6400080011ff */
[----:B-1----:R-:W-:Y:S05]  /*5a70*/  @!P0 BRA `(.L_x_93) ;  /* 0x0000005800bc8947 */ /* 0x002fea0003800000 */
.L_x_92:
[----:B------:R-:W-:Y:S05]  /*5a80*/  @!P1 BRA `(.L_x_94) ;  /* 0x0000000000409947 */ /* 0x000fea0003800000 */
[----:B------:R-:W4:Y:S01]  /*5a90*/  LDCU.64 UR8, c[0x4][0x70] ;  /* 0x01000e00ff0877ac */ /* 0x000f220008000a00 */
[----:B------:R-:W-:Y:S01]  /*5aa0*/  MOV R3, 0x0 ;  /* 0x0000000000037802 */ /* 0x000fe20000000f00 */
[----:B------:R-:W-:Y:S02]  /*5ab0*/  HFMA2 R12, -RZ, RZ, 0, 5.9604644775390625e-08 ;  /* 0x00000001ff0c7431 */ /* 0x000fe400000001ff */
[----:B------:R-:W-:Y:S02]  /*5ac0*/  IMAD.MOV.U32 R8, RZ, RZ, 0x192 ;  /* 0x00000192ff087424 */ /* 0x000fe400078e00ff */
[----:B------:R-:W-:Y:S01]  /*5ad0*/  IMAD.MOV.U32 R13, RZ, RZ, RZ ;  /* 0x000000ffff0d7224 */ /* 0x000fe200078e00ff */
[----:B------:R-:W5:Y:S01]  /*5ae0*/  LDCU.64 UR6, c[0x4][0x78] ;  /* 0x01000f00ff0677ac */ /* 0x000f620008000a00 */
[----:B---3--:R-:W3:Y:S01]  /*5af0*/  LDC.64 R2, c[0x4][R3] ;  /* 0x0100000003027b82 */ /* 0x008ee20000000a00 */
[----:B------:R-:W1:Y:S01]  /*5b00*/  LDCU.64 UR4, c[0x4][0x10] ;  /* 0x01000200ff0477ac */ /* 0x000e620008000a00 */
[----:B----4-:R-:W-:Y:S01]  /*5b10*/  MOV R5, UR9 ;  /* 0x0000000900057c02 */ /* 0x010fe20008000f00 */
[----:B------:R-:W-:Y:S01]  /*5b20*/  IMAD.U32 R4, RZ, RZ, UR8 ;  /* 0x00000008ff047e24 */ /* 0x000fe2000f8e00ff */
[----:B-----5:R-:W-:Y:S01]  /*5b30*/  MOV R7, UR7 ;  /* 0x0000000700077c02 */ /* 0x020fe20008000f00 */
[----:B------:R-:W-:Y:S01]  /*5b40*/  IMAD.U32 R6, RZ, RZ, UR6 ;  /* 0x00000006ff067e24 */ /* 0x000fe2000f8e00ff */
[----:B-1----:R-:W-:Y:S01]  /*5b50*/  MOV R11, UR5 ;  /* 0x00000005000b7c02 */ /* 0x002fe20008000f00 */
[----:B------:R-:W-:Y:S02]  /*5b60*/  IMAD.U32 R10, RZ, RZ, UR4 ;  /* 0x00000004ff0a7e24 */ /* 0x000fe4000f8e00ff */
[----:B------:R-:W-:Y:S07]  /*5b70*/  LEPC R20, `(.L_x_94) ;  /* 0x000000001014794e */ /* 0x000fee0000000000 */
[----:B--23--:R-:W-:Y:S05]  /*5b80*/  CALL.ABS.NOINC R2 ;  /* 0x0000000002007343 */ /* 0x00cfea0003c00000 */
.L_x_94:
[----:B------:R-:W-:Y:S05]  /*5b90*/  WARPSYNC.ALL ;  /* 0x0000000000007948 */ /* 0x000fea0003800000 */
[----:B------:R-:W-:Y:S01]  /*5ba0*/  R2UR UR4, R80 ;  /* 0x00000000500472ca */ /* 0x000fe200000e0000 */
[--C-:B------:R-:W-:Y:S01]  /*5bb0*/  HADD2.F32 R82, -RZ, R88.reuse.H0_H0 ;  /* 0x20000058ff527230 */ /* 0x100fe20000004100 */
[----:B------:R-:W-:Y:S01]  /*5bc0*/  MOV R110, 0xfffffff0 ;  /* 0xfffffff0006e7802 */ /* 0x000fe20000000f00 */
[----:B------:R-:W-:Y:S01]  /*5bd0*/  HADD2.F32 R83, -RZ, R88.H1_H1 ;  /* 0x30000058ff537230 */ /* 0x000fe20000004100 */
[----:B------:R-:W-:Y:S01]  /*5be0*/  ISETP.NE.U32.AND P6, PT, R161, 0x1, PT ;  /* 0x00000001a100780c */ /* 0x000fe20003fc5070 */
[----:B------:R-:W-:Y:S01]  /*5bf0*/  HADD2.F32 R84, -RZ, R89.H1_H1 ;  /* 0x30000059ff547230 */ /* 0x000fe20000004100 */
[----:B------:R-:W-:Y:S01]  /*5c00*/  ISETP.NE.AND P0, PT, R170, RZ, PT ;  /* 0x000000ffaa00720c */ /* 0x000fe20003f05270 */
[--C-:B------:R-:W-:Y:S01]  /*5c10*/  HADD2.F32 R85, -RZ, R107.reuse.H0_H0 ;  /* 0x2000006bff557230 */ /* 0x100fe20000004100 */
[----:B------:R-:W-:Y:S01]  /*5c20*/  SEL R110, R110, 0x10, !P6 ;  /* 0x000000106e6e7807 */ /* 0x000fe20007000000 */
[----:B------:R-:W-:Y:S01]  /*5c30*/  HADD2.F32 R86, -RZ, R107.H1_H1 ;  /* 0x3000006bff567230 */ /* 0x000fe20000004100 */
[----:B------:R-:W-:Y:S02]  /*5c40*/  BSSY.RECONVERGENT B0, `(.L_x_95) ;  /* 0x00000fb000007945 */ /* 0x000fe40003800200 */
[----:B------:R-:W-:Y:S01]  /*5c50*/  IADD3 R179, PT, PT, R179, R110, RZ ;  /* 0x0000006eb3b37210 */ /* 0x000fe20007ffe0ff */
[----:B---3--:R-:W1:Y:S01]  /*5c60*/  LDTM.x64 R4, tmem[UR4] ;  /* 0x00000004000479ee */ /* 0x008e620008340000 */
[C---:B------:R-:W-:Y:S02]  /*5c70*/  IADD3 R180, PT, PT, R110.reuse, R177, RZ ;  /* 0x000000b16eb47210 */ /* 0x040fe40007ffe0ff */
[C---:B------:R-:W-:Y:S02]  /*5c80*/  IADD3 R182, PT, PT, R110.reuse, R175, RZ ;  /* 0x000000af6eb67210 */ /* 0x040fe40007ffe0ff */
[----:B------:R-:W-:Y:S01]  /*5c90*/  IADD3 R181, PT, PT, R110, R174, RZ ;  /* 0x000000ae6eb57210 */ /* 0x000fe20007ffe0ff */
[C---:B-12---:R-:W-:Y:S01]  /*5ca0*/  FMUL R0, R78.reuse, R4 ;  /* 0x000000044e007220 */ /* 0x046fe20000400000 */
[C---:B------:R-:W-:Y:S01]  /*5cb0*/  FMUL R2, R78.reuse, R5 ;  /* 0x000000054e027220 */ /* 0x040fe20000400000 */
[C---:B------:R-:W-:Y:S01]  /*5cc0*/  FMUL R3, R78.reuse, R6 ;  /* 0x000000064e037220 */ /* 0x040fe20000400000 */
[C---:B------:R-:W-:Y:S01]  /*5cd0*/  FMUL R7, R78.reuse, R7 ;  /* 0x000000074e077220 */ /* 0x040fe20000400000 */
[C---:B------:R-:W-:Y:S01]  /*5ce0*/  FFMA R0, R81.reuse, R82, R0 ;  /* 0x0000005251007223 */ /* 0x040fe20000000000 */
[----:B------:R-:W-:Y:S02]  /*5cf0*/  HADD2.F32 R82, -RZ, R89.H0_H0 ;  /* 0x20000059ff527230 */ /* 0x000fe40000004100 */
[C---:B------:R-:W-:Y:S01]  /*5d00*/  FFMA R2, R81.reuse, R83, R2 ;  /* 0x0000005351027223 */ /* 0x040fe20000000002 */
[--C-:B------:R-:W-:Y:S02]  /*5d10*/  HADD2.F32 R83, -RZ, R90.reuse.H0_H0 ;  /* 0x2000005aff537230 */ /* 0x100fe40000004100 */
[C---:B------:R-:W-:Y:S01]  /*5d20*/  FMUL R4, R78.reuse, R8 ;  /* 0x000000084e047220 */ /* 0x040fe20000400000 */
[----:B------:R-:W-:Y:S01]  /*5d30*/  FMUL R5, R78, R9 ;  /* 0x000000094e057220 */ /* 0x000fe20000400000 */
[C---:B------:R-:W-:Y:S01]  /*5d40*/  FFMA R3, R81.reuse, R82, R3 ;  /* 0x0000005251037223 */ /* 0x040fe20000000003 */
[----:B------:R-:W-:Y:S01]  /*5d50*/  HADD2.F32 R82, -RZ, R90.H1_H1 ;  /* 0x3000005aff527230 */ /* 0x000fe20000004100 */
[----:B------:R-:W-:Y:S01]  /*5d60*/  F2FP.F16.F32.PACK_AB R92, R2, R0 ;  /* 0x00000000025c723e */ /* 0x000fe200000000ff */
[C---:B------:R-:W-:Y:S01]  /*5d70*/  FFMA R7, R81.reuse, R84, R7 ;  /* 0x0000005451077223 */ /* 0x040fe20000000007 */
[C---:B------:R-:W-:Y:S01]  /*5d80*/  FFMA R4, R81.reuse, R83, R4 ;  /* 0x0000005351047223 */ /* 0x040fe20000000004 */
[--C-:B------:R-:W-:Y:S02]  /*5d90*/  HADD2.F32 R83, -RZ, R91.reuse.H0_H0 ;  /* 0x2000005bff537230 */ /* 0x100fe40000004100 */
[----:B------:R-:W-:Y:S01]  /*5da0*/  FFMA R5, R81, R82, R5 ;  /* 0x0000005251057223 */ /* 0x000fe20000000005 */
[C---:B------:R-:W-:Y:S01]  /*5db0*/  FMUL R6, R78.reuse, R10 ;  /* 0x0000000a4e067220 */ /* 0x040fe20000400000 */
[----:B------:R-:W-:Y:S01]  /*5dc0*/  HADD2.F32 R82, -RZ, R91.H1_H1 ;  /* 0x3000005bff527230 */ /* 0x000fe20000004100 */
[----:B------:R-:W-:Y:S01]  /*5dd0*/  F2FP.F16.F32.PACK_AB R93, R7, R3 ;  /* 0x00000003075d723e */ /* 0x000fe200000000ff */
[C---:B------:R-:W-:Y:S01]  /*5de0*/  FMUL R11, R78.reuse, R11 ;  /* 0x0000000b4e0b7220 */ /* 0x040fe20000400000 */
[----:B------:R-:W-:Y:S01]  /*5df0*/  F2FP.F16.F32.PACK_AB R94, R5, R4 ;  /* 0x00000004055e723e */ /* 0x000fe200000000ff */
[C---:B------:R-:W-:Y:S01]  /*5e00*/  FFMA R6, R81.reuse, R83, R6 ;  /* 0x0000005351067223 */ /* 0x040fe20000000006 */
[C---:B------:R-:W-:Y:S01]  /*5e10*/  FMUL R8, R78.reuse, R12 ;  /* 0x0000000c4e087220 */ /* 0x040fe20000400000 */
[----:B------:R-:W-:Y:S01]  /*5e20*/  FFMA R11, R81, R82, R11 ;  /* 0x00000052510b7223 */ /* 0x000fe2000000000b */
[--C-:B------:R-:W-:Y:S02]  /*5e30*/  HADD2.F32 R82, -RZ, R96.reuse.H0_H0 ;  /* 0x20000060ff527230 */ /* 0x100fe40000004100 */
[C---:B------:R-:W-:Y:S01]  /*5e40*/  FMUL R9, R78.reuse, R13 ;  /* 0x0000000d4e097220 */ /* 0x040fe20000400000 */
[----:B------:R-:W-:Y:S02]  /*5e50*/  HADD2.F32 R84, -RZ, R96.H1_H1 ;  /* 0x30000060ff547230 */ /* 0x000fe40000004100 */
[C---:B------:R-:W-:Y:S01]  /*5e60*/  FMUL R10, R78.reuse, R14 ;  /* 0x0000000e4e0a7220 */ /* 0x040fe20000400000 */
[--C-:B------:R-:W-:Y:S01]  /*5e70*/  HADD2.F32 R83, -RZ, R97.reuse.H0_H0 ;  /* 0x20000061ff537230 */ /* 0x100fe20000004100 */
[----:B------:R-:W-:Y:S01]  /*5e80*/  F2FP.F16.F32.PACK_AB R95, R11, R6 ;  /* 0x000000060b5f723e */ /* 0x000fe200000000ff */
[C---:B------:R-:W-:Y:S01]  /*5e90*/  FFMA R8, R81.reuse, R82, R8 ;  /* 0x0000005251087223 */ /* 0x040fe20000000008 */
[----:B------:R-:W-:Y:S02]  /*5ea0*/  HADD2.F32 R82, -RZ, R97.H1_H1 ;  /* 0x30000061ff527230 */ /* 0x000fe40000004100 */
[C---:B------:R-:W-:Y:S01]  /*5eb0*/  FFMA R9, R81.reuse, R84, R9 ;  /* 0x0000005451097223 */ /* 0x040fe20000000009 */
[----:B------:R-:W-:Y:S01]  /*5ec0*/  FFMA R10, R81, R83, R10 ;  /* 0x00000053510a7223 */ /* 0x000fe2000000000a */
[----:B------:R1:W-:Y:S01]  /*5ed0*/  STS.128 [R178+UR48+0x400], R92 ;  /* 0x0004005cb2007988 */ /* 0x0003e20008000c30 */
[C---:B------:R-:W-:Y:S01]  /*5ee0*/  FMUL R15, R78.reuse, R15 ;  /* 0x0000000f4e0f7220 */ /* 0x040fe20000400000 */
[--C-:B------:R-:W-:Y:S01]  /*5ef0*/  HADD2.F32 R83, -RZ, R98.reuse.H0_H0 ;  /* 0x20000062ff537230 */ /* 0x100fe20000004100 */
[----:B------:R-:W-:Y:S01]  /*5f00*/  F2FP.F16.F32.PACK_AB R116, R9, R8 ;  /* 0x000000080974723e */ /* 0x000fe200000000ff */
[----:B------:R-:W-:Y:S02]  /*5f10*/  HADD2.F32 R84, -RZ, R98.H1_H1 ;  /* 0x30000062ff547230 */ /* 0x000fe40000004100 */
[----:B------:R-:W-:Y:S01]  /*5f20*/  FFMA R15, R81, R82, R15 ;  /* 0x00000052510f7223 */ /* 0x000fe2000000000f */
[C---:B------:R-:W-:Y:S01]  /*5f30*/  FMUL R12, R78.reuse, R16 ;  /* 0x000000104e0c7220 */ /* 0x040fe20000400000 */
[C---:B------:R-:W-:Y:S01]  /*5f40*/  FMUL R13, R78.reuse, R17 ;  /* 0x000000114e0d7220 */ /* 0x040fe20000400000 */
[--C-:B------:R-:W-:Y:S02]  /*5f50*/  HADD2.F32 R82, -RZ, R99.reuse.H0_H0 ;  /* 0x20000063ff527230 */ /* 0x100fe40000004100 */
[C---:B------:R-:W-:Y:S01]  /*5f60*/  FMUL R14, R78.reuse, R18 ;  /* 0x000000124e0e7220 */ /* 0x040fe20000400000 */
[----:B------:R-:W-:Y:S01]  /*5f70*/  F2FP.F16.F32.PACK_AB R117, R15, R10 ;  /* 0x0000000a0f75723e */ /* 0x000fe200000000ff */
[C---:B------:R-:W-:Y:S01]  /*5f80*/  FFMA R12, R81.reuse, R83, R12 ;  /* 0x00000053510c7223 */ /* 0x040fe2000000000c */
[C---:B------:R-:W-:Y:S01]  /*5f90*/  FFMA R13, R81.reuse, R84, R13 ;  /* 0x00000054510d7223 */ /* 0x040fe2000000000d */
[----:B------:R-:W-:Y:S01]  /*5fa0*/  FFMA R14, R81, R82, R14 ;  /* 0x00000052510e7223 */ /* 0x000fe2000000000e */
[----:B------:R-:W-:Y:S02]  /*5fb0*/  HADD2.F32 R84, -RZ, R99.H1_H1 ;  /* 0x30000063ff547230 */ /* 0x000fe40000004100 */
[C---:B------:R-:W-:Y:S01]  /*5fc0*/  FMUL R19, R78.reuse, R19 ;  /* 0x000000134e137220 */ /* 0x040fe20000400000 */
[--C-:B------:R-:W-:Y:S01]  /*5fd0*/  HADD2.F32 R82, -RZ, R104.reuse.H0_H0 ;  /* 0x20000068ff527230 */ /* 0x100fe20000004100 */
[----:B------:R-:W-:Y:S01]  /*5fe0*/  F2FP.F16.F32.PACK_AB R118, R13, R12 ;  /* 0x0000000c0d76723e */ /* 0x000fe200000000ff */
[C---:B------:R-:W-:Y:S01]  /*5ff0*/  FMUL R16, R78.reuse, R20 ;  /* 0x000000144e107220 */ /* 0x040fe20000400000 */
[C---:B------:R-:W-:Y:S01]  /*6000*/  FFMA R19, R81.reuse, R84, R19 ;  /* 0x0000005451137223 */ /* 0x040fe20000000013 */
[----:B------:R-:W-:Y:S02]  /*6010*/  HADD2.F32 R84, -RZ, R104.H1_H1 ;  /* 0x30000068ff547230 */ /* 0x000fe40000004100 */
[C---:B------:R-:W-:Y:S01]  /*6020*/  FMUL R17, R78.reuse, R21 ;  /* 0x000000154e117220 */ /* 0x040fe20000400000 */
[----:B------:R-:W-:Y:S01]  /*6030*/  FFMA R16, R81, R82, R16 ;  /* 0x0000005251107223 */ /* 0x000fe20000000010 */
[--C-:B------:R-:W-:Y:S01]  /*6040*/  HADD2.F32 R82, -RZ, R105.reuse.H0_H0 ;  /* 0x20000069ff527230 */ /* 0x100fe20000004100 */
[----:B------:R-:W-:Y:S01]  /*6050*/  F2FP.F16.F32.PACK_AB R119, R19, R14 ;  /* 0x0000000e1377723e */ /* 0x000fe200000000ff */
[----:B------:R-:W-:Y:S01]  /*6060*/  FFMA R17, R81, R84, R17 ;  /* 0x0000005451117223 */ /* 0x000fe20000000011 */
[C---:B------:R-:W-:Y:S01]  /*6070*/  FMUL R18, R78.reuse, R22 ;  /* 0x000000164e127220 */ /* 0x040fe20000400000 */
[C---:B------:R-:W-:Y:S01]  /*6080*/  FMUL R23, R78.reuse, R23 ;  /* 0x000000174e177220 */ /* 0x040fe20000400000 */
[--C-:B------:R-:W-:Y:S01]  /*6090*/  HADD2.F32 R83, -RZ, R106.reuse.H0_H0 ;  /* 0x2000006aff537230 */ /* 0x100fe20000004100 */
[----:B------:R2:W-:Y:S01]  /*60a0*/  STS.128 [R179+0x400], R116 ;  /* 0x00040074b3007388 */ /* 0x0005e20000000c00 */
[----:B------:R-:W-:Y:S01]  /*60b0*/  F2FP.F16.F32.PACK_AB R124, R17, R16 ;  /* 0x00000010117c723e */ /* 0x000fe200000000ff */
[C---:B------:R-:W-:Y:S01]  /*60c0*/  FFMA R18, R81.reuse, R82, R18 ;  /* 0x0000005251127223 */ /* 0x040fe20000000012 */
[----:B------:R-:W-:Y:S02]  /*60d0*/  HADD2.F32 R82, -RZ, R105.H1_H1 ;  /* 0x30000069ff527230 */ /* 0x000fe40000004100 */
[C---:B------:R-:W-:Y:S01]  /*60e0*/  FMUL R20, R78.reuse, R24 ;  /* 0x000000184e147220 */ /* 0x040fe20000400000 */
[----:B------:R-:W-:Y:S02]  /*60f0*/  HADD2.F32 R84, -RZ, R106.H1_H1 ;  /* 0x3000006aff547230 */ /* 0x000fe40000004100 */
[C---:B------:R-:W-:Y:S01]  /*6100*/  FMUL R21, R78.reuse, R25 ;  /* 0x000000194e157220 */ /* 0x040fe20000400000 */
[C---:B------:R-:W-:Y:S01]  /*6110*/  FMUL R22, R78.reuse, R26 ;  /* 0x0000001a4e167220 */ /* 0x040fe20000400000 */
[C---:B------:R-:W-:Y:S01]  /*6120*/  FFMA R23, R81.reuse, R82, R23 ;  /* 0x0000005251177223 */ /* 0x040fe20000000017 */
[C---:B------:R-:W-:Y:S01]  /*6130*/  FFMA R20, R81.reuse, R83, R20 ;  /* 0x0000005351147223 */ /* 0x040fe20000000014 */
[C---:B------:R-:W-:Y:S01]  /*6140*/  FFMA R21, R81.reuse, R84, R21 ;  /* 0x0000005451157223 */ /* 0x040fe20000000015 */
[----:B------:R-:W-:Y:S01]  /*6150*/  FFMA R22, R81, R85, R22 ;  /* 0x0000005551167223 */ /* 0x000fe20000000016 */
[C---:B------:R-:W-:Y:S01]  /*6160*/  FMUL R27, R78.reuse, R27 ;  /* 0x0000001b4e1b7220 */ /* 0x040fe20000400000 */
[--C-:B------:R-:W-:Y:S01]  /*6170*/  HADD2.F32 R82, -RZ, R112.reuse.H0_H0 ;  /* 0x20000070ff527230 */ /* 0x100fe20000004100 */
[----:B------:R-:W-:Y:S01]  /*6180*/  F2FP.F16.F32.PACK_AB R125, R23, R18 ;  /* 0x00000012177d723e */ /* 0x000fe200000000ff */
[C---:B------:R-:W-:Y:S01]  /*6190*/  FMUL R24, R78.reuse, R28 ;  /* 0x0000001c4e187220 */ /* 0x040fe20000400000 */
[----:B------:R-:W-:Y:S01]  /*61a0*/  F2FP.F16.F32.PACK_AB R126, R21, R20 ;  /* 0x00000014157e723e */ /* 0x000fe200000000ff */
[C---:B------:R-:W-:Y:S01]  /*61b0*/  FFMA R27, R81.reuse, R86, R27 ;  /* 0x00000056511b7223 */ /* 0x040fe2000000001b */
[----:B------:R-:W-:Y:S02]  /*61c0*/  HADD2.F32 R84, -RZ, R112.H1_H1 ;  /* 0x30000070ff547230 */ /* 0x000fe40000004100 */
[----:B------:R-:W-:Y:S01]  /*61d0*/  FFMA R24, R81, R82, R24 ;  /* 0x0000005251187223 */ /* 0x000fe20000000018 */
[C---:B------:R-:W-:Y:S01]  /*61e0*/  FMUL R25, R78.reuse, R29 ;  /* 0x0000001d4e197220 */ /* 0x040fe20000400000 */
[--C-:B------:R-:W-:Y:S01]  /*61f0*/  HADD2.F32 R83, -RZ, R113.reuse.H0_H0 ;  /* 0x20000071ff537230 */ /* 0x100fe20000004100 */
[----:B------:R-:W-:Y:S01]  /*6200*/  F2FP.F16.F32.PACK_AB R127, R27, R22 ;  /* 0x000000161b7f723e */ /* 0x000fe200000000ff */
[C---:B------:R-:W-:Y:S01]  /*6210*/  FMUL R26, R78.reuse, R30 ;  /* 0x0000001e4e1a7220 */ /* 0x040fe20000400000 */
[----:B------:R-:W-:Y:S02]  /*6220*/  HADD2.F32 R82, -RZ, R113.H1_H1 ;  /* 0x30000071ff527230 */ /* 0x000fe40000004100 */
[C---:B------:R-:W-:Y:S01]  /*6230*/  FFMA R25, R81.reuse, R84, R25 ;  /* 0x0000005451197223 */ /* 0x040fe20000000019 */
[C---:B------:R-:W-:Y:S01]  /*6240*/  FMUL R31, R78.reuse, R31 ;  /* 0x0000001f4e1f7220 */ /* 0x040fe20000400000 */
[----:B------:R3:W-:Y:S01]  /*6250*/  STS.128 [R177+0x400], R124 ;  /* 0x0004007cb1007388 */ /* 0x0007e20000000c00 */
[----:B------:R-:W-:Y:S01]  /*6260*/  FFMA R26, R81, R83, R26 ;  /* 0x00000053511a7223 */ /* 0x000fe2000000001a */
[--C-:B------:R-:W-:Y:S01]  /*6270*/  HADD2.F32 R83, -RZ, R114.reuse.H0_H0 ;  /* 0x20000072ff537230 */ /* 0x100fe20000004100 */
[----:B-1----:R-:W-:Y:S01]  /*6280*/  F2FP.F16.F32.PACK_AB R92, R25, R24 ;  /* 0x00000018195c723e */ /* 0x002fe200000000ff */
[----:B------:R-:W-:Y:S01]  /*6290*/  FFMA R31, R81, R82, R31 ;  /* 0x00000052511f7223 */ /* 0x000fe2000000001f */
[C---:B------:R-:W-:Y:S01]  /*62a0*/  FMUL R28, R78.reuse, R32 ;  /* 0x000000204e1c7220 */ /* 0x040fe20000400000 */
[----:B------:R-:W-:Y:S02]  /*62b0*/  HADD2.F32 R82, -RZ, R114.H1_H1 ;  /* 0x30000072ff527230 */ /* 0x000fe40000004100 */
[C---:B------:R-:W-:Y:S01]  /*62c0*/  FMUL R29, R78.reuse, R33 ;  /* 0x000000214e1d7220 */ /* 0x040fe20000400000 */
[--C-:B------:R-:W-:Y:S01]  /*62d0*/  HADD2.F32 R85, -RZ, R115.reuse.H0_H0 ;  /* 0x20000073ff557230 */ /* 0x100fe20000004100 */
[----:B------:R-:W-:Y:S01]  /*62e0*/  F2FP.F16.F32.PACK_AB R93, R31, R26 ;  /* 0x0000001a1f5d723e */ /* 0x000fe200000000ff */
[C---:B------:R-:W-:Y:S01]  /*62f0*/  FFMA R28, R81.reuse, R83, R28 ;  /* 0x00000053511c7223 */ /* 0x040fe2000000001c */
        /* <DEDUP_REMOVED lines=16> */
[----:B------:R-:W-:Y:S01]  /*6400*/  HADD2.F32 R82, -RZ, R121.H1_H1 ;  /* 0x30000079ff527230 */ /* 0x000fe20000004100 */
[----:B------:R1:W-:Y:S01]  /*6410*/  STS.128 [R180+0x400], R92 ;  /* 0x0004005cb4007388 */ /* 0x0003e20000000c00 */
[C---:B------:R-:W-:Y:S01]  /*6420*/  FMUL R39, R78.reuse, R39 ;  /* 0x000000274e277220 */ /* 0x040fe20000400000 */
[----:B--2---:R-:W-:Y:S01]  /*6430*/  F2FP.F16.F32.PACK_AB R116, R33, R32 ;  /* 0x000000202174723e */ /* 0x004fe200000000ff */
[C---:B------:R-:W-:Y:S01]  /*6440*/  FFMA R34, R81.reuse, R83, R34 ;  /* 0x0000005351227223 */ /* 0x040fe20000000022 */
[--C-:B------:R-:W-:Y:S02]  /*6450*/  HADD2.F32 R83, -RZ, R122.reuse.H0_H0 ;  /* 0x2000007aff537230 */ /* 0x100fe40000004100 */
        /* <DEDUP_REMOVED lines=26> */
[----:B---3--:R-:W-:Y:S01]  /*6600*/  F2FP.F16.F32.PACK_AB R124, R41, R40 ;  /* 0x00000028297c723e */ /* 0x008fe200000000ff */
        /* <DEDUP_REMOVED lines=9> */
[C---:B------:R-:W-:Y:S01]  /*66a0*/  FFMA R45, R81.reuse, R84, R45 ;  /* 0x00000054512d7223 */ /* 0x040fe2000000002d */
[C---:B------:R-:W-:Y:S01]  /*66b0*/  FMUL R46, R78.reuse, R50 ;  /* 0x000000324e2e7220 */ /* 0x040fe20000400000 */
[----:B------:R-:W-:Y:S02]  /*66c0*/  HADD2.F32 R82, -RZ, R131.H1_H1 ;  /* 0x30000083ff527230 */ /* 0x000fe40000004100 */
[C---:B------:R-:W-:Y:S01]  /*66d0*/  FMUL R51, R78.reuse, R51 ;  /* 0x000000334e337220 */ /* 0x040fe20000400000 */
[C---:B------:R-:W-:Y:S01]  /*66e0*/  FMUL R48, R78.reuse, R52 ;  /* 0x000000344e307220 */ /* 0x040fe20000400000 */
[C---:B------:R-:W-:Y:S01]  /*66f0*/  FFMA R46, R81.reuse, R83, R46 ;  /* 0x00000053512e7223 */ /* 0x040fe2000000002e */
[--C-:B------:R-:W-:Y:S02]  /*6700*/  HADD2.F32 R83, -RZ, R136.reuse.H0_H0 ;  /* 0x20000088ff537230 */ /* 0x100fe40000004100 */
[C---:B------:R-:W-:Y:S01]  /*6710*/  FFMA R51, R81.reuse, R82, R51 ;  /* 0x0000005251337223 */ /* 0x040fe20000000033 */
[----:B------:R-:W-:Y:S02]  /*6720*/  HADD2.F32 R84, -RZ, R136.H1_H1 ;  /* 0x30000088ff547230 */ /* 0x000fe40000004100 */
[C---:B------:R-:W-:Y:S01]  /*6730*/  FMUL R49, R78.reuse, R53 ;  /* 0x000000354e317220 */ /* 0x040fe20000400000 */
[--C-:B------:R-:W-:Y:S02]  /*6740*/  HADD2.F32 R85, -RZ, R137.reuse.H0_H0 ;  /* 0x20000089ff557230 */ /* 0x100fe40000004100 */
[C---:B------:R-:W-:Y:S01]  /*6750*/  FMUL R50, R78.reuse, R54 ;  /* 0x000000364e327220 */ /* 0x040fe20000400000 */
[----:B------:R-:W-:Y:S02]  /*6760*/  HADD2.F32 R82, -RZ, R137.H1_H1 ;  /* 0x30000089ff527230 */ /* 0x000fe40000004100 */
[C---:B------:R-:W-:Y:S01]  /*6770*/  FMUL R55, R78.reuse, R55 ;  /* 0x000000374e377220 */ /* 0x040fe20000400000 */
[C---:B------:R-:W-:Y:S01]  /*6780*/  FFMA R48, R81.reuse, R83, R48 ;  /* 0x0000005351307223 */ /* 0x040fe20000000030 */
[C---:B------:R-:W-:Y:S01]  /*6790*/  FFMA R49, R81.reuse, R84, R49 ;  /* 0x0000005451317223 */ /* 0x040fe20000000031 */
[C---:B------:R-:W-:Y:S01]  /*67a0*/  FFMA R50, R81.reuse, R85, R50 ;  /* 0x0000005551327223 */ /* 0x040fe20000000032 */
[C---:B------:R-:W-:Y:S01]  /*67b0*/  FFMA R55, R81.reuse, R82, R55 ;  /* 0x0000005251377223 */ /* 0x040fe20000000037 */
[--C-:B------:R-:W-:Y:S02]  /*67c0*/  HADD2.F32 R83, -RZ, R138.reuse.H0_H0 ;  /* 0x2000008aff537230 */ /* 0x100fe40000004100 */
[C---:B------:R-:W-:Y:S01]  /*67d0*/  FMUL R52, R78.reuse, R56 ;  /* 0x000000384e347220 */ /* 0x040fe20000400000 */
        /* <DEDUP_REMOVED lines=9> */
[----:B------:R-:W-:Y:S01]  /*6870*/  FFMA R59, R81, R84, R59 ;  /* 0x00000054513b7223 */ /* 0x000fe2000000003b */
[--C-:B------:R-:W-:Y:S02]  /*6880*/  HADD2.F32 R82, -RZ, R144.reuse.H0_H0 ;  /* 0x20000090ff527230 */ /* 0x100fe40000004100 */
[C---:B------:R-:W-:Y:S01]  /*6890*/  FMUL R56, R78.reuse, R60 ;  /* 0x0000003c4e387220 */ /* 0x040fe20000400000 */
[----:B------:R-:W-:Y:S02]  /*68a0*/  HADD2.F32 R84, -RZ, R144.H1_H1 ;  /* 0x30000090ff547230 */ /* 0x000fe40000004100 */
[C---:B------:R-:W-:Y:S01]  /*68b0*/  FMUL R57, R78.reuse, R61 ;  /* 0x0000003d4e397220 */ /* 0x040fe20000400000 */
[--C-:B------:R-:W-:Y:S02]  /*68c0*/  HADD2.F32 R83, -RZ, R145.reuse.H0_H0 ;  /* 0x20000091ff537230 */ /* 0x100fe40000004100 */
[C---:B------:R-:W-:Y:S01]  /*68d0*/  FMUL R58, R78.reuse, R62 ;  /* 0x0000003e4e3a7220 */ /* 0x040fe20000400000 */
[----:B------:R-:W-:Y:S01]  /*68e0*/  F2FP.F16.F32.PACK_AB R126, R45, R44 ;  /* 0x0000002c2d7e723e */ /* 0x000fe200000000ff */
[----:B------:R-:W-:Y:S01]  /*68f0*/  FFMA R56, R81, R82, R56 ;  /* 0x0000005251387223 */ /* 0x000fe20000000038 */
[----:B------:R-:W-:Y:S01]  /*6900*/  F2FP.F16.F32.PACK_AB R127, R51, R46 ;  /* 0x0000002e337f723e */ /* 0x000fe200000000ff */
[C---:B------:R-:W-:Y:S01]  /*6910*/  FFMA R57, R81.reuse, R84, R57 ;  /* 0x0000005451397223 */ /* 0x040fe20000000039 */
[C---:B------:R-:W-:Y:S01]  /*6920*/  FFMA R58, R81.reuse, R83, R58 ;  /* 0x00000053513a7223 */ /* 0x040fe2000000003a */
[----:B------:R-:W-:Y:S02]  /*6930*/  HADD2.F32 R82, -RZ, R145.H1_H1 ;  /* 0x30000091ff527230 */ /* 0x000fe40000004100 */
[C---:B------:R-:W-:Y:S01]  /*6940*/  FMUL R63, R78.reuse, R63 ;  /* 0x0000003f4e3f7220 */ /* 0x040fe20000400000 */
[----:B------:R1:W-:Y:S01]  /*6950*/  STS.128 [R182+0x400], R124 ;  /* 0x0004007cb6007388 */ /* 0x0003e20000000c00 */
[--C-:B------:R-:W-:Y:S02]  /*6960*/  HADD2.F32 R83, -RZ, R146.reuse.H0_H0 ;  /* 0x20000092ff537230 */ /* 0x100fe40000004100 */
[C---:B------:R-:W-:Y:S01]  /*6970*/  FMUL R60, R78.reuse, R64 ;  /* 0x000000404e3c7220 */ /* 0x040fe20000400000 */
[----:B------:R-:W-:Y:S02]  /*6980*/  HADD2.F32 R84, -RZ, R146.H1_H1 ;  /* 0x30000092ff547230 */ /* 0x000fe40000004100 */
[C---:B------:R-:W-:Y:S01]  /*6990*/  FMUL R61, R78.reuse, R65 ;  /* 0x000000414e3d7220 */ /* 0x040fe20000400000 */
[--C-:B------:R-:W-:Y:S02]  /*69a0*/  HADD2.F32 R85, -RZ, R147.reuse.H0_H0 ;  /* 0x20000093ff557230 */ /* 0x100fe40000004100 */
[C---:B------:R-:W-:Y:S01]  /*69b0*/  FMUL R62, R78.reuse, R66 ;  /* 0x000000424e3e7220 */ /* 0x040fe20000400000 */
[----:B------:R-:W-:Y:S02]  /*69c0*/  HADD2.F32 R86, -RZ, R147.H1_H1 ;  /* 0x30000093ff567230 */ /* 0x000fe40000004100 */
[----:B------:R-:W-:Y:S01]  /*69d0*/  FFMA R63, R81, R82, R63 ;  /* 0x00000052513f7223 */ /* 0x000fe2000000003f */
[----:B------:R-:W-:Y:S01]  /*69e0*/  FMUL R67, R78, R67 ;  /* 0x000000434e437220 */ /* 0x000fe20000400000 */
[----:B------:R-:W-:Y:S01]  /*69f0*/  F2FP.F16.F32.PACK_AB R132, R49, R48 ;  /* 0x000000303184723e */ /* 0x000fe200000000ff */
[----:B------:R-:W-:Y:S01]  /*6a00*/  FFMA R60, R81, R83, R60 ;  /* 0x00000053513c7223 */ /* 0x000fe2000000003c */
[----:B------:R-:W-:Y:S01]  /*6a10*/  F2FP.F16.F32.PACK_AB R133, R55, R50 ;  /* 0x000000323785723e */ /* 0x000fe200000000ff */
[----:B------:R-:W-:Y:S01]  /*6a20*/  FFMA R61, R81, R84, R61 ;  /* 0x00000054513d7223 */ /* 0x000fe2000000003d */
[----:B------:R-:W-:Y:S01]  /*6a30*/  F2FP.F16.F32.PACK_AB R134, R53, R52 ;  /* 0x000000343586723e */ /* 0x000fe200000000ff */
[----:B------:R-:W-:Y:S01]  /*6a40*/  FFMA R62, R81, R85, R62 ;  /* 0x00000055513e7223 */ /* 0x000fe2000000003e */
[----:B------:R-:W-:Y:S01]  /*6a50*/  F2FP.F16.F32.PACK_AB R135, R59, R54 ;  /* 0x000000363b87723e */ /* 0x000fe200000000ff */
[----:B------:R-:W-:Y:S01]  /*6a60*/  FFMA R67, R81, R86, R67 ;  /* 0x0000005651437223 */ /* 0x000fe20000000043 */
[----:B------:R-:W-:Y:S02]  /*6a70*/  F2FP.F16.F32.PACK_AB R140, R57, R56 ;  /* 0x00000038398c723e */ /* 0x000fe400000000ff */
[----:B------:R-:W-:Y:S01]  /*6a80*/  F2FP.F16.F32.PACK_AB R141, R63, R58 ;  /* 0x0000003a3f8d723e */ /* 0x000fe200000000ff */
[----:B------:R1:W-:Y:S01]  /*6a90*/  STS.128 [R174+0x400], R132 ;  /* 0x00040084ae007388 */ /* 0x0003e20000000c00 */
[----:B------:R-:W-:Y:S02]  /*6aa0*/  F2FP.F16.F32.PACK_AB R142, R61, R60 ;  /* 0x0000003c3d8e723e */ /* 0x000fe400000000ff */
[----:B------:R-:W-:Y:S05]  /*6ab0*/  F2FP.F16.F32.PACK_AB R143, R67, R62 ;  /* 0x0000003e438f723e */ /* 0x000fea00000000ff */
[----:B------:R1:W-:Y:S01]  /*6ac0*/  STS.128 [R181+0x400], R140 ;  /* 0x0004008cb5007388 */ /* 0x0003e20000000c00 */
[----:B------:R-:W-:Y:S01]  /*6ad0*/  @!PT LDS RZ, [RZ] ;  /* 0x00000000fffff984 */ /* 0x000fe20000000800 */
[----:B------:R-:W-:Y:S01]  /*6ae0*/  @!PT LDS RZ, [RZ] ;  /* 0x00000000fffff984 */ /* 0x000fe20000000800 */
[----:B------:R-:W-:Y:S01]  /*6af0*/  @!PT LDS RZ, [RZ] ;  /* 0x00000000fffff984 */ /* 0x000fe20000000800 */
[----:B------:R-:W-:Y:S01]  /*6b00*/  @!PT LDS RZ, [RZ] ;  /* 0x00000000fffff984 */ /* 0x000fe20000000800 */
[----:B------:R2:W-:Y:S07]  /*6b10*/  MEMBAR.ALL.CTA ;  /* 0x0000000000007992 */ /* 0x0005ee0000008000 */
[----:B--2---:R-:W2:Y:S02]  /*6b20*/  FENCE.VIEW.ASYNC.S ;  /* 0x00000000000073c6 */ /* 0x004ea40000000000 */
[----:B--2---:R-:W-:Y:S06]  /*6b30*/  BAR.SYNC.DEFER_BLOCKING 0x1, 0x80 ;  /* 0x0042000000007b1d */ /* 0x004fec0000010000 */
[----:B------:R-:W-:Y:S05]  /*6b40*/  @P0 BRA `(.L_x_96) ;  /* 0x0000000000280947 */ /* 0x000fea0003800000 */
[----:B------:R-:W-:Y:S02]  /*6b50*/  UIADD3 UR4, UPT, UPT, UR48, 0x400, URZ ;  /* 0x0000040030047890 */ /* 0x000fe4000fffe0ff */
[----:B------:R-:W-:Y:S01]  /*6b60*/  UIADD3 UR6, UP0, UPT, UR52, 0x680, URZ ;  /* 0x0000068034067890 */ /* 0x000fe2000ff1e0ff */
[----:B------:R-:W-:Y:S03]  /*6b70*/  UMOV UR43, UR36 ;  /* 0x00000024002b7c82 */ /* 0x000fe60008000000 */
[----:B------:R-:W-:Y:S01]  /*6b80*/  MOV R163, UR4 ;  /* 0x0000000400a37c02 */ /* 0x000fe20008000f00 */
[----:B------:R-:W-:Y:S03]  /*6b90*/  UIADD3.X UR7, UPT, UPT, URZ, UR53, URZ, UP0, !UPT ;  /* 0x00000035ff077290 */ /* 0x000fe600087fe4ff */
[----:B------:R-:W-:Y:S11]  /*6ba0*/  R2UR UR40, R163 ;  /* 0x00000000a32872ca */ /* 0x000ff600000e0000 */
[----:B------:R-:W-:Y:S02]  /*6bb0*/  @!UPT UIADD3 URZ, UPT, UPT, URZ, URZ, URZ ;  /* 0x000000fffffff290 */ /* 0x000fe4000fffe0ff */
[----:B------:R2:W-:Y:S01]  /*6bc0*/  UTMASTG.3D [UR40], [UR6] ;  /* 0x00000028060073b5 */ /* 0x0005e20008010000 */
[----:B------:R0:W-:Y:S01]  /*6bd0*/  UTMACMDFLUSH ;  /* 0x00000000000079b7 */ /* 0x0001e20000000000 */
[----:B--2---:R-:W-:Y:S04]  /*6be0*/  DEPBAR.LE SB0, 0x1 ;  /* 0x000080400000791a */ /* 0x004fe80000000000 */
.L_x_96:
[----:B------:R-:W-:Y:S05]  /*6bf0*/  BSYNC.RECONVERGENT B0 ;  /* 0x0000000000007941 */ /* 0x000fea0003800200 */
.L_x_95:
[----:B------:R-:W-:Y:S01]  /*6c00*/  BAR.SYNC.DEFER_BLOCKING 0x1, 0x80 ;  /* 0x0042000000007b1d */ /* 0x000fe20000010000 */
[----:B------:R-:W-:Y:S01]  /*6c10*/  ISETP.NE.AND P1, PT, R176, RZ, PT ;  /* 0x000000ffb000720c */ /* 0x000fe20003f25270 */
[----:B------:R-:W-:Y:S01]  /*6c20*/  UISETP.NE.AND UP0, UPT, UR49, URZ, UPT ;  /* 0x000000ff3100728c */ /* 0x000fe2000bf05270 */
[----:B------:R-:W-:Y:S11]  /*6c30*/  LEA R3, R101, UR48, 0x3 ;  /* 0x0000003065037c11 */ /* 0x000ff6000f8e18ff */
[----:B------:R-:W-:Y:S01]  /*6c40*/  @P1 SHF.L.U32 R2, R167, 0x1f, RZ ;  /* 0x0000001fa7021819 */ /* 0x000fe200000006ff */
[----:B------:R-:W-:Y:S06]  /*6c50*/  BRA.U !UP0, `(.L_x_97) ;  /* 0x0000000108247547 */ /* 0x000fec000b800000 */
[----:B------:R-:W-:Y:S01]  /*6c60*/  IMAD.U32 R5, RZ, RZ, UR51 ;  /* 0x00000033ff057e24 */ /* 0x000fe2000f8e00ff */
[----:B------:R-:W-:Y:S01]  /*6c70*/  MOV R0, UR37 ;  /* 0x0000002500007c02 */ /* 0x000fe20008000f00 */
[----:B------:R-:W-:Y:S03]  /*6c80*/  UIADD3 UR51, UPT, UPT, UR51, 0x1, URZ ;  /* 0x0000000133337890 */ /* 0x000fe6000fffe0ff */
[----:B------:R-:W-:Y:S01]  /*6c90*/  @P1 LEA R5, R5, UR48, 0x3 ;  /* 0x0000003005051c11 */ /* 0x000fe2000f8e18ff */
[----:B------:R-:W-:Y:S04]  /*6ca0*/  UISETP.NE.AND UP0, UPT, UR51, 0x4, UPT ;  /* 0x000000043300788c */ /* 0x000fe8000bf05270 */
[----:B------:R-:W-:Y:S01]  /*6cb0*/  @P1 VIADD R5, R5, 0x50 ;  /* 0x0000005005051836 */ /* 0x000fe20000000000 */
[----:B------:R-:W-:Y:S04]  /*6cc0*/  USEL UR51, UR51, URZ, UP0 ;  /* 0x000000ff33337287 */ /* 0x000fe80008000000 */
[----:B------:R-:W-:Y:S04]  /*6cd0*/  @P1 PRMT R0, R0, 0x654, R5 ;  /* 0x0000065400001816 */ /* 0x000fe80000000005 */
[----:B------:R2:W-:Y:S04]  /*6ce0*/  @P1 SYNCS.ARRIVE.TRANS64.RED.A1T0 RZ, [R0+URZ], RZ ;  /* 0x000000ff00ff19a7 */ /* 0x0005e800081004ff */
.L_x_97:
[----:B------:R-:W3:Y:S01]  /*6cf0*/  @P1 SYNCS.PHASECHK.TRANS64.TRYWAIT P0, [R3+URZ+0x30], R2 ;  /* 0x00003002030015a7 */ /* 0x000ee200080011ff */
[----:B------:R-:W-:Y:S01]  /*6d00*/  BSSY B1, `(.L_x_98) ;  /* 0x000001f000017945 */ /* 0x000fe20003800000 */
[----:B---3--:R-:W-:Y:S03]  /*6d10*/  @P1 SEL R103, RZ, 0x1, !P0 ;  /* 0x00000001ff671807 */ /* 0x008fe60004000000 */
[----:B------:R-:W-:Y:S05]  /*6d20*/  @!P1 BRA `(.L_x_99) ;  /* 0x0000000000709947 */ /* 0x000fea0003800000 */
[----:B------:R-:W-:Y:S01]  /*6d30*/  ISETP.NE.AND P1, PT, R108, RZ, PT ;  /* 0x000000ff6c00720c */ /* 0x000fe20003f25270 */
[----:B------:R-:W-:Y:S01]  /*6d40*/  BSSY B0, `(.L_x_100) ;  /* 0x000000b000007945 */ /* 0x000fe20003800000 */
[----:B------:R-:W-:Y:S11]  /*6d50*/  ISETP.NE.AND P0, PT, R103, RZ, PT ;  /* 0x000000ff6700720c */ /* 0x000ff60003f05270 */
[----:B------:R-:W-:Y:S05]  /*6d60*/  @P1 IMAD R4, R101, 0x4000, R178 ;  /* 0x0000400065041824 */ /* 0x000fea00078e02b2 */
[----:B------:R-:W-:Y:S04]  /*6d70*/  @P1 IADD3 R9, PT, PT, R4, UR48, RZ ;  /* 0x0000003004091c10 */ /* 0x000fe8000fffe0ff */
[----:B------:R-:W-:Y:S01]  /*6d80*/  @P1 IADD3 R7, PT, PT, R102, R9, RZ ;  /* 0x0000000966071210 */ /* 0x000fe20007ffe0ff */
[--C-:B------:R-:W-:Y:S02]  /*6d90*/  @P1 IMAD.IADD R5, R100, 0x1, R9.reuse ;  /* 0x0000000164051824 */ /* 0x100fe400078e0209 */
[----:B------:R-:W-:Y:S01]  /*6da0*/  @P1 IMAD.IADD R2, R110, 0x1, R9 ;  /* 0x000000016e021824 */ /* 0x000fe200078e0209 */
[----:B------:R-:W-:Y:S06]  /*6db0*/  @P0 BRA `(.L_x_101) ;  /* 0x00000000000c0947 */ /* 0x000fec0003800000 */
[----:B--2---:R-:W-:Y:S04]  /*6dc0*/  SHF.L.U32 R0, R167, 0x1f, RZ ;  /* 0x0000001fa7007819 */ /* 0x004fe800000006ff */
[----:B------:R-:W2:Y:S02]  /*6dd0*/  SYNCS.PHASECHK.TRANS64.TRYWAIT P0, [R3+URZ+0x30], R0 ;  /* 0x00003000030075a7 */ /* 0x000ea400080011ff */
[----:B--2---:R-:W-:Y:S05]  /*6de0*/  @!P0 BRA `(.L_x_102) ;  /* 0x0000004400f48947 */ /* 0x004fea0003800000 */
.L_x_101:
[----:B------:R-:W-:Y:S05]  /*6df0*/  BSYNC B0 ;  /* 0x0000000000007941 */ /* 0x000fea0003800000 */
.L_x_100:
[----:B------:R-:W-:Y:S01]  /*6e00*/  ISETP.NE.AND P0, PT, R108, RZ, PT ;  /* 0x000000ff6c00720c */ /* 0x000fe20003f05270 */
[----:B------:R-:W-:Y:S11]  /*6e10*/  VIADD R101, R101, 0x1 ;  /* 0x0000000165657836 */ /* 0x000ff60000000000 */
[----:B------:R-:W-:Y:S01]  /*6e20*/  @!UPT UIADD3 URZ, UPT, UPT, URZ, URZ, URZ ;  /* 0x000000fffffff290 */ /* 0x000fe2000fffe0ff */
[----:B------:R3:W4:Y:S01]  /*6e30*/  @P0 LDS.128 R88, [R4+UR48+0x400] ;  /* 0x0004003004580984 */ /* 0x0007220008000c00 */
[--C-:B--2---:R-:W-:Y:S01]  /*6e40*/  @P0 IMAD.IADD R3, R102, 0x1, R5.reuse ;  /* 0x0000000166030824 */ /* 0x104fe200078e0205 */
[C---:B------:R-:W-:Y:S01]  /*6e50*/  @P0 IADD3 R0, PT, PT, R110.reuse, R7, RZ ;  /* 0x000000076e000210 */ /* 0x040fe20007ffe0ff */
[C---:B------:R-:W-:Y:S01]  /*6e60*/  @P0 IMAD.IADD R6, R110.reuse, 0x1, R5 ;  /* 0x000000016e060824 */ /* 0x040fe200078e0205 */
[----:B------:R3:W2:Y:S02]  /*6e70*/  @P0 LDS.128 R96, [R2+0x400] ;  /* 0x0004000002600984 */ /* 0x0006a40000000c00 */
[----:B------:R-:W-:Y:S02]  /*6e80*/  @P0 IADD3 R8, PT, PT, R110, R3, RZ ;  /* 0x000000036e080210 */ /* 0x000fe40007ffe0ff */
[----:B------:R3:W1:Y:S04]  /*6e90*/  @P0 LDS.128 R104, [R7+0x400] ;  /* 0x0004000007680984 */ /* 0x0006680000000c00 */
[----:B------:R3:W1:Y:S04]  /*6ea0*/  @P0 LDS.128 R112, [R0+0x400] ;  /* 0x0004000000700984 */ /* 0x0006680000000c00 */
[----:B------:R3:W1:Y:S04]  /*6eb0*/  @P0 LDS.128 R120, [R5+0x400] ;  /* 0x0004000005780984 */ /* 0x0006680000000c00 */
[----:B------:R3:W1:Y:S04]  /*6ec0*/  @P0 LDS.128 R128, [R6+0x400] ;  /* 0x0004000006800984 */ /* 0x0006680000000c00 */
[----:B------:R3:W1:Y:S04]  /*6ed0*/  @P0 LDS.128 R136, [R3+0x400] ;  /* 0x0004000003880984 */ /* 0x0006680000000c00 */
[----:B------:R3:W1:Y:S02]  /*6ee0*/  @P0 LDS.128 R144, [R8+0x400] ;  /* 0x0004000008900984 */ /* 0x0006640000000c00 */
.L_x_99:
[----:B------:R-:W-:Y:S05]  /*6ef0*/  BSYNC B1 ;  /* 0x0000000000017941 */ /* 0x000fea0003800000 */
.L_x_98:
[----:B---3--:R-:W-:Y:S05]  /*6f00*/  VIADD R3, R80, 0x40 ;  /* 0x0000004050037836 */ /* 0x008fea0000000000 */
[----:B------:R-:W-:Y:S04]  /*6f10*/  SHF.R.U32.HI R3, RZ, 0x15, R3 ;  /* 0x00000015ff037819 */ /* 0x000fe80000011603 */
[----:B------:R-:W-:Y:S11]  /*6f20*/  LOP3.LUT P0, RZ, R3, 0x3, R162, 0x48, !PT ;  /* 0x0000000303ff7812 */ /* 0x000ff600078048a2 */
[----:B------:R-:W-:Y:S02]  /*6f30*/  @!UPT UIADD3 URZ, UPT, UPT, URZ, URZ, URZ ;  /* 0x000000fffffff290 */ /* 0x000fe4000fffe0ff */
[----:B------:R-:W-:Y:S05]  /*6f40*/  @!P0 BRA `(.L_x_103) ;  /* 0x0000000000408947 */ /* 0x000fea0003800000 */
[----:B------:R-:W3:Y:S01]  /*6f50*/  LDCU.64 UR8, c[0x4][0x70] ;  /* 0x01000e00ff0877ac */ /* 0x000ee20008000a00 */
[----:B------:R-:W-:Y:S01]  /*6f60*/  MOV R3, 0x0 ;  /* 0x0000000000037802 */ /* 0x000fe20000000f00 */
[----:B------:R-:W-:Y:S02]  /*6f70*/  HFMA2 R12, -RZ, RZ, 0, 5.9604644775390625e-08 ;  /* 0x00000001ff0c7431 */ /* 0x000fe400000001ff */
[----:B------:R-:W-:Y:S02]  /*6f80*/  IMAD.MOV.U32 R8, RZ, RZ, 0x192 ;  /* 0x00000192ff087424 */ /* 0x000fe400078e00ff */
[----:B------:R-:W-:Y:S01]  /*6f90*/  IMAD.MOV.U32 R13, RZ, RZ, RZ ;  /* 0x000000ffff0d7224 */ /* 0x000fe200078e00ff */
[----:B------:R-:W5:Y:S01]  /*6fa0*/  LDCU.64 UR6, c[0x4][0x78] ;  /* 0x01000f00ff0677ac */ /* 0x000f620008000a00 */
[----:B------:R-:W1:Y:S01]  /*6fb0*/  LDC.64 R2, c[0x4][R3] ;  /* 0x0100000003027b82 */ /* 0x000e620000000a00 */
[----:B------:R-:W2:Y:S01]  /*6fc0*/  LDCU.64 UR4, c[0x4][0x10] ;  /* 0x01000200ff0477ac */ /* 0x000ea20008000a00 */
[----:B---3--:R-:W-:Y:S01]  /*6fd0*/  MOV R5, UR9 ;  /* 0x0000000900057c02 */ /* 0x008fe20008000f00 */
[----:B------:R-:W-:Y:S01]  /*6fe0*/  IMAD.U32 R4, RZ, RZ, UR8 ;  /* 0x00000008ff047e24 */ /* 0x000fe2000f8e00ff */
[----:B-----5:R-:W-:Y:S01]  /*6ff0*/  MOV R7, UR7 ;  /* 0x0000000700077c02 */ /* 0x020fe20008000f00 */
[----:B------:R-:W-:Y:S01]  /*7000*/  IMAD.U32 R6, RZ, RZ, UR6 ;  /* 0x00000006ff067e24 */ /* 0x000fe2000f8e00ff */
[----:B--2---:R-:W-:Y:S01]  /*7010*/  MOV R11, UR5 ;  /* 0x00000005000b7c02 */ /* 0x004fe20008000f00 */
[----:B------:R-:W-:Y:S02]  /*7020*/  IMAD.U32 R10, RZ, RZ, UR4 ;  /* 0x00000004ff0a7e24 */ /* 0x000fe4000f8e00ff */
[----:B------:R-:W-:Y:S07]  /*7030*/  LEPC R20, `(.L_x_103) ;  /* 0x000000001014794e */ /* 0x000fee0000000000 */
[----:B-1--4-:R-:W-:Y:S05]  /*7040*/  CALL.ABS.NOINC R2 ;  /* 0x0000000002007343 */ /* 0x012fea0003c00000 */
.L_x_103:
[----:B------:R-:W-:Y:S05]  /*7050*/  WARPSYNC.ALL ;  /* 0x0000000000007948 */ /* 0x000fea0003800000 */
[----:B------:R-:W-:Y:S01]  /*7060*/  R2UR UR4, R80 ;  /* 0x00000000500472ca */ /* 0x000fe200000e0000 */
[--C-:B----4-:R-:W-:Y:S01]  /*7070*/  HADD2.F32 R82, -RZ, R88.reuse.H0_H0 ;  /* 0x20000058ff527230 */ /* 0x110fe20000004100 */
[----:B------:R-:W-:Y:S01]  /*7080*/  ISETP.NE.AND P6, PT, R176, RZ, PT ;  /* 0x000000ffb000720c */ /* 0x000fe20003fc5270 */
[----:B------:R-:W-:Y:S01]  /*7090*/  HADD2.F32 R83, -RZ, R88.H1_H1 ;  /* 0x30000058ff537230 */ /* 0x000fe20000004100 */
[----:B--2---:R-:W-:Y:S01]  /*70a0*/  MOV R0, UR51 ;  /* 0x0000003300007c02 */ /* 0x004fe20008000f00 */
[--C-:B------:R-:W-:Y:S01]  /*70b0*/  HADD2.F32 R84, -RZ, R89.reuse.H0_H0 ;  /* 0x20000059ff547230 */ /* 0x100fe20000004100 */
[----:B------:R-:W-:Y:S01]  /*70c0*/  MOV R85, UR37 ;  /* 0x0000002500557c02 */ /* 0x000fe20008000f00 */
[----:B------:R-:W-:Y:S01]  /*70d0*/  HADD2.F32 R86, -RZ, R89.H1_H1 ;  /* 0x30000059ff567230 */ /* 0x000fe20000004100 */
[----:B------:R-:W-:Y:S01]  /*70e0*/  ISETP.NE.AND P0, PT, R170, RZ, PT ;  /* 0x000000ffaa00720c */ /* 0x000fe20003f05270 */
[----:B------:R-:W-:Y:S04]  /*70f0*/  BSSY.RECONVERGENT B0, `(.L_x_104) ;  /* 0x00000fc000007945 */ /* 0x000fe80003800200 */
[----:B------:R-:W2:Y:S02]  /*7100*/  LDTM.x64 R4, tmem[UR4+0x40] ;  /* 0x00004004000479ee */ /* 0x000ea40008340000 */
[----:B------:R-:W-:Y:S04]  /*7110*/  @P6 LEA R0, R0, UR48, 0x3 ;  /* 0x0000003000006c11 */ /* 0x000fe8000f8e18ff */
[----:B------:R-:W-:Y:S04]  /*7120*/  @P6 IADD3 R0, PT, PT, R0, 0x50, RZ ;  /* 0x0000005000006810 */ /* 0x000fe80007ffe0ff */
[----:B------:R-:W-:Y:S01]  /*7130*/  @P6 PRMT R85, R85, 0x654, R0 ;  /* 0x0000065455556816 */ /* 0x000fe20000000000 */
[C---:B--2---:R-:W-:Y:S01]  /*7140*/  FMUL R0, R78.reuse, R4 ;  /* 0x000000044e007220 */ /* 0x044fe20000400000 */
[C---:B------:R-:W-:Y:S01]  /*7150*/  FMUL R2, R78.reuse, R5 ;  /* 0x000000054e027220 */ /* 0x040fe20000400000 */
[C---:B------:R-:W-:Y:S01]  /*7160*/  FMUL R3, R78.reuse, R6 ;  /* 0x000000064e037220 */ /* 0x040fe20000400000 */
[C---:B------:R-:W-:Y:S01]  /*7170*/  FMUL R7, R78.reuse, R7 ;  /* 0x000000074e077220 */ /* 0x040fe20000400000 */
[C---:B------:R-:W-:Y:S01]  /*7180*/  FFMA R0, R81.reuse, R82, R0 ;  /* 0x0000005251007223 */ /* 0x040fe20000000000 */
[C---:B------:R-:W-:Y:S01]  /*7190*/  FFMA R2, R81.reuse, R83, R2 ;  /* 0x0000005351027223 */ /* 0x040fe20000000002 */
[--C-:B------:R-:W-:Y:S02]  /*71a0*/  HADD2.F32 R83, -RZ, R90.reuse.H0_H0 ;  /* 0x2000005aff537230 */ /* 0x100fe40000004100 */
[C---:B------:R-:W-:Y:S01]  /*71b0*/  FFMA R3, R81.reuse, R84, R3 ;  /* 0x0000005451037223 */ /* 0x040fe20000000003 */
[----:B------:R-:W-:Y:S01]  /*71c0*/  FFMA R7, R81, R86, R7 ;  /* 0x0000005651077223 */ /* 0x000fe20000000007 */
[----:B------:R-:W-:Y:S01]  /*71d0*/  FMUL R4, R78, R8 ;  /* 0x000000084e047220 */ /* 0x000fe20000400000 */
[----:B-1----:R-:W-:Y:S01]  /*71e0*/  F2FP.F16.F32.PACK_AB R92, R2, R0 ;  /* 0x00000000025c723e */ /* 0x002fe200000000ff */
[----:B------:R-:W-:Y:S02]  /*71f0*/  HADD2.F32 R82, -RZ, R90.H1_H1 ;  /* 0x3000005aff527230 */ /* 0x000fe40000004100 */
[C---:B------:R-:W-:Y:S01]  /*7200*/  FMUL R5, R78.reuse, R9 ;  /* 0x000000094e057220 */ /* 0x040fe20000400000 */
[----:B------:R-:W-:Y:S01]  /*7210*/  F2FP.F16.F32.PACK_AB R93, R7, R3 ;  /* 0x00000003075d723e */ /* 0x000fe200000000ff */
        /* <DEDUP_REMOVED lines=19> */
[----:B------:R1:W-:Y:S01]  /*7350*/  STS.128 [R178+UR48+0x4400], R92 ;  /* 0x0044005cb2007988 */ /* 0x0003e20008000c30 */
        /* <DEDUP_REMOVED lines=8> */
[C---:B------:R-:W-:Y:S01]  /*73e0*/  FMUL R14, R78.reuse, R18 ;  /* 0x000000124e0e7220 */ /* 0x040fe20000400000 */
[----:B------:R-:W-:Y:S01]  /*73f0*/  F2FP.F16.F32.PACK_AB R117, R15, R10 ;  /* 0x0000000a0f75723e */ /* 0x000fe200000000ff */
[C---:B------:R-:W-:Y:S01]  /*7400*/  FFMA R12, R81.reuse, R3, R12 ;  /* 0x00000003510c7223 */ /* 0x040fe2000000000c */
[--C-:B------:R-:W-:Y:S02]  /*7410*/  HADD2.F32 R3, -RZ, R99.reuse.H0_H0 ;  /* 0x20000063ff037230 */ /* 0x100fe40000004100 */
[C---:B------:R-:W-:Y:S01]  /*7420*/  FFMA R13, R81.reuse, R0, R13 ;  /* 0x00000000510d7223 */ /* 0x040fe2000000000d */
[----:B------:R-:W-:Y:S02]  /*7430*/  HADD2.F32 R2, -RZ, R99.H1_H1 ;  /* 0x30000063ff027230 */ /* 0x000fe40000004100 */
[C---:B------:R-:W-:Y:S01]  /*7440*/  FMUL R19, R78.reuse, R19 ;  /* 0x000000134e137220 */ /* 0x040fe20000400000 */
[--C-:B------:R-:W-:Y:S02]  /*7450*/  HADD2.F32 R83, -RZ, R104.reuse.H0_H0 ;  /* 0x20000068ff537230 */ /* 0x100fe40000004100 */
[----:B------:R-:W-:Y:S01]  /*7460*/  FFMA R14, R81, R3, R14 ;  /* 0x00000003510e7223 */ /* 0x000fe2000000000e */
[----:B------:R-:W-:Y:S01]  /*7470*/  F2FP.F16.F32.PACK_AB R118, R13, R12 ;  /* 0x0000000c0d76723e */ /* 0x000fe200000000ff */
        /* <DEDUP_REMOVED lines=38> */
[C---:B------:R-:W-:Y:S01]  /*76e0*/  FMUL R31, R78.reuse, R31 ;  /* 0x0000001f4e1f7220 */ /* 0x040fe20000400000 */
[----:B------:R3:W-:Y:S01]  /*76f0*/  STS.128 [R177+0x4400], R124 ;  /* 0x0044007cb1007388 */ /* 0x0007e20000000c00 */
[--C-:B------:R-:W-:Y:S02]  /*7700*/  HADD2.F32 R3, -RZ, R114.reuse.H0_H0 ;  /* 0x20000072ff037230 */ /* 0x100fe40000004100 */
[----:B------:R-:W-:Y:S01]  /*7710*/  FFMA R26, R81, R0, R26 ;  /* 0x00000000511a7223 */ /* 0x000fe2000000001a */
[----:B------:R-:W-:Y:S01]  /*7720*/  HADD2.F32 R0, -RZ, R113.H1_H1 ;  /* 0x30000071ff007230 */ /* 0x000fe20000004100 */
[----:B------:R-:W-:Y:S01]  /*7730*/  F2FP.F16.F32.PACK_AB R132, R25, R24 ;  /* 0x000000181984723e */ /* 0x000fe200000000ff */
[C---:B------:R-:W-:Y:S01]  /*7740*/  FMUL R28, R78.reuse, R32 ;  /* 0x000000204e1c7220 */ /* 0x040fe20000400000 */
[----:B------:R-:W-:Y:S02]  /*7750*/  HADD2.F32 R2, -RZ, R114.H1_H1 ;  /* 0x30000072ff027230 */ /* 0x000fe40000004100 */
[C---:B------:R-:W-:Y:S01]  /*7760*/  FMUL R29, R78.reuse, R33 ;  /* 0x000000214e1d7220 */ /* 0x040fe20000400000 */
[--C-:B------:R-:W-:Y:S02]  /*7770*/  HADD2.F32 R83, -RZ, R115.reuse.H0_H0 ;  /* 0x20000073ff537230 */ /* 0x100fe40000004100 */
[C---:B------:R-:W-:Y:S01]  /*7780*/  FFMA R31, R81.reuse, R0, R31 ;  /* 0x00000000511f7223 */ /* 0x040fe2000000001f */
[C---:B------:R-:W-:Y:S01]  /*7790*/  FFMA R28, R81.reuse, R3, R28 ;  /* 0x00000003511c7223 */ /* 0x040fe2000000001c */
[----:B------:R-:W-:Y:S01]  /*77a0*/  FFMA R29, R81, R2, R29 ;  /* 0x00000002511d7223 */ /* 0x000fe2000000001d */
[C---:B------:R-:W-:Y:S01]  /*77b0*/  FMUL R30, R78.reuse, R34 ;  /* 0x000000224e1e7220 */ /* 0x040fe20000400000 */
[----:B------:R-:W-:Y:S01]  /*77c0*/  HADD2.F32 R82, -RZ, R115.H1_H1 ;  /* 0x30000073ff527230 */ /* 0x000fe20000004100 */
[----:B------:R-:W-:Y:S01]  /*77d0*/  F2FP.F16.F32.PACK_AB R133, R31, R26 ;  /* 0x0000001a1f85723e */ /* 0x000fe200000000ff */
        /* <DEDUP_REMOVED lines=16> */
[----:B-1----:R-:W-:Y:S01]  /*78e0*/  F2FP.F16.F32.PACK_AB R92, R33, R32 ;  /* 0x00000020215c723e */ /* 0x002fe200000000ff */
        /* <DEDUP_REMOVED lines=42> */
[--C-:B------:R-:W-:Y:S02]  /*7b90*/  HADD2.F32 R3, -RZ, R136.reuse.H0_H0 ;  /* 0x20000088ff037230 */ /* 0x100fe40000004100 */
[C---:B------:R-:W-:Y:S01]  /*7ba0*/  FFMA R46, R81.reuse, R83, R46 ;  /* 0x00000053512e7223 */ /* 0x040fe2000000002e */
[C---:B------:R-:W-:Y:S01]  /*7bb0*/  FMUL R48, R78.reuse, R52 ;  /* 0x000000344e307220 */ /* 0x040fe20000400000 */
        /* <DEDUP_REMOVED lines=17> */
[C---:B------:R-:W-:Y:S01]  /*7cd0*/  FFMA R52, R81.reuse, R0, R52 ;  /* 0x0000000051347223 */ /* 0x040fe20000000034 */
[C---:B------:R-:W-:Y:S01]  /*7ce0*/  FFMA R53, R81.reuse, R2, R53 ;  /* 0x0000000251357223 */ /* 0x040fe20000000035 */
[----:B------:R-:W-:Y:S02]  /*7cf0*/  HADD2.F32 R0, -RZ, R139.H1_H1 ;  /* 0x3000008bff007230 */ /* 0x000fe40000004100 */
[----:B------:R-:W-:Y:S01]  /*7d00*/  FFMA R54, R81, R3, R54 ;  /* 0x0000000351367223 */ /* 0x000fe20000000036 */
[C---:B------:R-:W-:Y:S01]  /*7d10*/  FMUL R59, R78.reuse, R59 ;  /* 0x0000003b4e3b7220 */ /* 0x040fe20000400000 */
[--C-:B------:R-:W-:Y:S02]  /*7d20*/  HADD2.F32 R3, -RZ, R144.reuse.H0_H0 ;  /* 0x20000090ff037230 */ /* 0x100fe40000004100 */
[C---:B------:R-:W-:Y:S01]  /*7d30*/  FMUL R56, R78.reuse, R60 ;  /* 0x0000003c4e387220 */ /* 0x040fe20000400000 */
[----:B------:R-:W-:Y:S02]  /*7d40*/  HADD2.F32 R2, -RZ, R144.H1_H1 ;  /* 0x30000090ff027230 */ /* 0x000fe40000004100 */
[C---:B------:R-:W-:Y:S01]  /*7d50*/  FMUL R57, R78.reuse, R61 ;  /* 0x0000003d4e397220 */ /* 0x040fe20000400000 */
[--C-:B------:R-:W-:Y:S01]  /*7d60*/  HADD2.F32 R83, -RZ, R145.reuse.H0_H0 ;  /* 0x20000091ff537230 */ /* 0x100fe20000004100 */
[----:B------:R-:W-:Y:S01]  /*7d70*/  F2FP.F16.F32.PACK_AB R118, R45, R44 ;  /* 0x0000002c2d76723e */ /* 0x000fe200000000ff */
[C---:B------:R-:W-:Y:S01]  /*7d80*/  FMUL R58, R78.reuse, R62 ;  /* 0x0000003e4e3a7220 */ /* 0x040fe20000400000 */
[----:B------:R-:W-:Y:S01]  /*7d90*/  F2FP.F16.F32.PACK_AB R119, R51, R46 ;  /* 0x0000002e3377723e */ /* 0x000fe200000000ff */
[C---:B------:R-:W-:Y:S01]  /*7da0*/  FFMA R59, R81.reuse, R0, R59 ;  /* 0x00000000513b7223 */ /* 0x040fe2000000003b */
[C---:B------:R-:W-:Y:S01]  /*7db0*/  FFMA R56, R81.reuse, R3, R56 ;  /* 0x0000000351387223 */ /* 0x040fe20000000038 */
[----:B------:R-:W-:Y:S02]  /*7dc0*/  HADD2.F32 R0, -RZ, R145.H1_H1 ;  /* 0x30000091ff007230 */ /* 0x000fe40000004100 */
[C---:B------:R-:W-:Y:S01]  /*7dd0*/  FFMA R57, R81.reuse, R2, R57 ;  /* 0x0000000251397223 */ /* 0x040fe20000000039 */
[----:B------:R1:W-:Y:S01]  /*7de0*/  STS.128 [R182+0x4400], R116 ;  /* 0x00440074b6007388 */ /* 0x0003e20000000c00 */
[C---:B------:R-:W-:Y:S01]  /*7df0*/  FMUL R63, R78.reuse, R63 ;  /* 0x0000003f4e3f7220 */ /* 0x040fe20000400000 */
[--C-:B------:R-:W-:Y:S02]  /*7e00*/  HADD2.F32 R3, -RZ, R146.reuse.H0_H0 ;  /* 0x20000092ff037230 */ /* 0x100fe40000004100 */
[C---:B------:R-:W-:Y:S01]  /*7e10*/  FFMA R58, R81.reuse, R83, R58 ;  /* 0x00000053513a7223 */ /* 0x040fe2000000003a */
        /* <DEDUP_REMOVED lines=8> */
[----:B---3--:R-:W-:Y:S01]  /*7ea0*/  F2FP.F16.F32.PACK_AB R124, R49, R48 ;  /* 0x00000030317c723e */ /* 0x008fe200000000ff */
[----:B------:R-:W-:Y:S01]  /*7eb0*/  FFMA R60, R81, R3, R60 ;  /* 0x00000003513c7223 */ /* 0x000fe2000000003c */
[----:B------:R-:W-:Y:S01]  /*7ec0*/  F2FP.F16.F32.PACK_AB R125, R55, R50 ;  /* 0x00000032377d723e */ /* 0x000fe200000000ff */
[----:B------:R-:W-:Y:S01]  /*7ed0*/  FFMA R61, R81, R2, R61 ;  /* 0x00000002513d7223 */ /* 0x000fe2000000003d */
[----:B------:R-:W-:Y:S01]  /*7ee0*/  F2FP.F16.F32.PACK_AB R126, R53, R52 ;  /* 0x00000034357e723e */ /* 0x000fe200000000ff */
[----:B------:R-:W-:Y:S01]  /*7ef0*/  FFMA R62, R81, R83, R62 ;  /* 0x00000053513e7223 */ /* 0x000fe2000000003e */
[----:B------:R-:W-:Y:S01]  /*7f00*/  F2FP.F16.F32.PACK_AB R127, R59, R54 ;  /* 0x000000363b7f723e */ /* 0x000fe200000000ff */
[----:B------:R-:W-:Y:S01]  /*7f10*/  FFMA R67, R81, R82, R67 ;  /* 0x0000005251437223 */ /* 0x000fe20000000043 */
[----:B----4-:R-:W-:Y:S02]  /*7f20*/  F2FP.F16.F32.PACK_AB R132, R57, R56 ;  /* 0x000000383984723e */ /* 0x010fe400000000ff */
[----:B------:R-:W-:Y:S01]  /*7f30*/  F2FP.F16.F32.PACK_AB R133, R63, R58 ;  /* 0x0000003a3f85723e */ /* 0x000fe200000000ff */
[----:B------:R1:W-:Y:S01]  /*7f40*/  STS.128 [R174+0x4400], R124 ;  /* 0x0044007cae007388 */ /* 0x0003e20000000c00 */
[----:B------:R-:W-:Y:S02]  /*7f50*/  F2FP.F16.F32.PACK_AB R134, R61, R60 ;  /* 0x0000003c3d86723e */ /* 0x000fe400000000ff */
[----:B------:R-:W-:Y:S02]  /*7f60*/  F2FP.F16.F32.PACK_AB R135, R67, R62 ;  /* 0x0000003e4387723e */ /* 0x000fe400000000ff */
[----:B------:R-:W-:Y:S02]  /*7f70*/  LEA R0, R101, UR48, 0x3 ;  /* 0x0000003065007c11 */ /* 0x000fe4000f8e18ff */
[----:B------:R-:W-:Y:S01]  /*7f80*/  @P6 SHF.L.U32 R3, R167, 0x1f, RZ ;  /* 0x0000001fa7036819 */ /* 0x000fe200000006ff */
        /* <DEDUP_REMOVED lines=9> */
[----:B------:R-:W-:Y:S02]  /*8020*/  UIADD3 UR8, UP0, UPT, UR52, 0x680, URZ ;  /* 0x0000068034087890 */ /* 0x000fe4000ff1e0ff */
[----:B------:R-:W-:Y:S02]  /*8030*/  UIADD3 UR5, UPT, UPT, UR41, 0x40, URZ ;  /* 0x0000004029057890 */ /* 0x000fe4000fffe0ff */
[----:B------:R-:W-:Y:S02]  /*8040*/  UIADD3 UR4, UPT, UPT, UR48, 0x4400, URZ ;  /* 0x0000440030047890 */ /* 0x000fe4000fffe0ff */
[----:B------:R-:W-:Y:S01]  /*8050*/  UIADD3.X UR9, UPT, UPT, URZ, UR53, URZ, UP0, !UPT ;  /* 0x00000035ff097290 */ /* 0x000fe200087fe4ff */
[----:B------:R-:W-:Y:S01]  /*8060*/  UMOV UR6, UR42 ;  /* 0x0000002a00067c82 */ /* 0x000fe20008000000 */
[----:B------:R-:W-:Y:S07]  /*8070*/  UMOV UR7, UR36 ;  /* 0x0000002400077c82 */ /* 0x000fee0008000000 */
[----:B------:R2:W-:Y:S01]  /*8080*/  UTMASTG.3D [UR4], [UR8] ;  /* 0x00000004080073b5 */ /* 0x0005e20008010000 */
[----:B------:R0:W-:Y:S01]  /*8090*/  UTMACMDFLUSH ;  /* 0x00000000000079b7 */ /* 0x0001e20000000000 */
[----:B--2---:R-:W-:Y:S04]  /*80a0*/  DEPBAR.LE SB0, 0x1 ;  /* 0x000080400000791a */ /* 0x004fe80000000000 */
.L_x_105:
[----:B------:R-:W-:Y:S05]  /*80b0*/  BSYNC.RECONVERGENT B0 ;  /* 0x0000000000007941 */ /* 0x000fea0003800200 */
.L_x_104:
[----:B------:R-:W-:Y:S01]  /*80c0*/  BAR.SYNC.DEFER_BLOCKING 0x1, 0x80 ;  /* 0x0042000000007b1d */ /* 0x000fe20000010000 */
[----:B------:R-:W-:Y:S04]  /*80d0*/  UIADD3 UR40, UPT, UPT, UR51, 0x1, URZ ;  /* 0x0000000133287890 */ /* 0x000fe8000fffe0ff */
[----:B------:R-:W-:Y:S04]  /*80e0*/  UISETP.NE.AND UP0, UPT, UR40, 0x4, UPT ;  /* 0x000000042800788c */ /* 0x000fe8000bf05270 */
[----:B------:R-:W-:Y:S01]  /*80f0*/  USEL UR40, UR40, URZ, UP0 ;  /* 0x000000ff28287287 */ /* 0x000fe20008000000 */
[----:B------:R2:W-:Y:S01]  /*8100*/  @P6 SYNCS.ARRIVE.TRANS64.RED.A1T0 RZ, [R85+URZ], RZ ;  /* 0x000000ff55ff69a7 */ /* 0x0005e200081004ff */
[----:B------:R-:W-:Y:S01]  /*8110*/  BSSY B1, `(.L_x_106) ;  /* 0x0000020000017945 */ /* 0x000fe20003800000 */
[----:B------:R-:W3:Y:S02]  /*8120*/  @P6 SYNCS.PHASECHK.TRANS64.TRYWAIT P0, [R0+URZ+0x30], R3 ;  /* 0x00003003000065a7 */ /* 0x000ee400080011ff */
[----:B---3--:R-:W-:Y:S01]  /*8130*/  @P6 SEL R103, RZ, 0x1, !P0 ;  /* 0x00000001ff676807 */ /* 0x008fe20004000000 */
[----:B--2---:R-:W-:Y:S06]  /*8140*/  @!P6 BRA `(.L_x_107) ;  /* 0x000000000070e947 */ /* 0x004fec0003800000 */
        /* <DEDUP_REMOVED lines=9> */
[----:B------:R-:W-:Y:S04]  /*81e0*/  SHF.L.U32 R7, R167, 0x1f, RZ ;  /* 0x0000001fa7077819 */ /* 0x000fe800000006ff */
[----:B------:R-:W2:Y:S02]  /*81f0*/  SYNCS.PHASECHK.TRANS64.TRYWAIT P0, [R0+URZ+0x30], R7 ;  /* 0x00003007000075a7 */ /* 0x000ea400080011ff */
[----:B--2---:R-:W-:Y:S05]  /*8200*/  @!P0 BRA `(.L_x_110) ;  /* 0x0000003400008947 */ /* 0x004fea0003800000 */
.L_x_109:
[----:B------:R-:W-:Y:S05]  /*8210*/  BSYNC B0 ;  /* 0x0000000000007941 */ /* 0x000fea0003800000 */
.L_x_108:
        /* <DEDUP_REMOVED lines=15> */
.L_x_107:
[----:B------:R-:W-:Y:S05]  /*8310*/  BSYNC B1 ;  /* 0x0000000000017941 */ /* 0x000fea0003800000 */
.L_x_106:
        /* <DEDUP_REMOVED lines=21> */
.L_x_111:
[----:B------:R-:W-:Y:S05]  /*8470*/  WARPSYNC.ALL ;  /* 0x0000000000007948 */ /* 0x000fea0003800000 */
[----:B------:R-:W-:Y:S01]  /*8480*/  R2UR UR4, R80 ;  /* 0x00000000500472ca */ /* 0x000fe200000e0000 */
[--C-:B----4-:R-:W-:Y:S01]  /*8490*/  HADD2.F32 R82, -RZ, R88.reuse.H0_H0 ;  /* 0x20000058ff527230 */ /* 0x110fe20000004100 */
[----:B------:R-:W-:Y:S01]  /*84a0*/  ISETP.NE.AND P6, PT, R176, RZ, PT ;  /* 0x000000ffb000720c */ /* 0x000fe20003fc5270 */
[----:B------:R-:W-:Y:S01]  /*84b0*/  HADD2.F32 R83, -RZ, R88.H1_H1 ;  /* 0x30000058ff537230 */ /* 0x000fe20000004100 */
[----:B------:R-:W-:Y:S01]  /*84c0*/  MOV R3, UR40 ;  /* 0x0000002800037c02 */ /* 0x000fe20008000f00 */
[----:B------:R-:W-:Y:S01]  /*84d0*/  BSSY.RECONVERGENT B0, `(.L_x_112) ;  /* 0x0000100000007945 */ /* 0x000fe20003800200 */
[----:B------:R-:W-:Y:S02]  /*84e0*/  MOV R84, UR37 ;  /* 0x0000002500547c02 */ /* 0x000fe40008000f00 */
[----:B------:R-:W-:Y:S05]  /*84f0*/  ISETP.NE.AND P0, PT, R170, RZ, PT ;  /* 0x000000ffaa00720c */ /* 0x000fea0003f05270 */
[----:B------:R-:W3:Y:S02]  /*8500*/  LDTM.x64 R4, tmem[UR4+0x80] ;  /* 0x00008004000479ee */ /* 0x000ee40008340000 */
[----:B------:R-:W-:Y:S04]  /*8510*/  @P6 LEA R3, R3, UR48, 0x3 ;  /* 0x0000003003036c11 */ /* 0x000fe8000f8e18ff */
[----:B------:R-:W-:Y:S04]  /*8520*/  @P6 IADD3 R3, PT, PT, R3, 0x50, RZ ;  /* 0x0000005003036810 */ /* 0x000fe80007ffe0ff */
[----:B------:R-:W-:Y:S01]  /*8530*/  @P6 PRMT R84, R84, 0x654, R3 ;  /* 0x0000065454546816 */ /* 0x000fe20000000003 */
[C---:B---3--:R-:W-:Y:S01]  /*8540*/  FMUL R0, R78.reuse, R4 ;  /* 0x000000044e007220 */ /* 0x048fe20000400000 */
[C---:B------:R-:W-:Y:S01]  /*8550*/  FMUL R3, R78.reuse, R6 ;  /* 0x000000064e037220 */ /* 0x040fe20000400000 */
[C---:B------:R-:W-:Y:S01]  /*8560*/  FMUL R4, R78.reuse, R8 ;  /* 0x000000084e047220 */ /* 0x040fe20000400000 */
[C---:B------:R-:W-:Y:S01]  /*8570*/  FMUL R6, R78.reuse, R10 ;  /* 0x0000000a4e067220 */ /* 0x040fe20000400000 */
[C---:B------:R-:W-:Y:S01]  /*8580*/  FFMA R0, R81.reuse, R82, R0 ;  /* 0x0000005251007223 */ /* 0x040fe20000000000 */
[C---:B------:R-:W-:Y:S01]  /*8590*/  FMUL R8, R78.reuse, R12 ;  /* 0x0000000c4e087220 */ /* 0x040fe20000400000 */
        /* <DEDUP_REMOVED lines=38> */
[--C-:B------:R-:W-:Y:S02]  /*8800*/  HADD2.F32 R64, -RZ, R89.reuse.H0_H0 ;  /* 0x20000059ff407230 */ /* 0x100fe40000004100 */
[C---:B------:R-:W-:Y:S01]  /*8810*/  FMUL R49, R78.reuse, R53 ;  /* 0x000000354e317220 */ /* 0x040fe20000400000 */
[C---:B------:R-:W-:Y:S01]  /*8820*/  FMUL R62, R78.reuse, R66 ;  /* 0x000000424e3e7220 */ /* 0x040fe20000400000 */
[----:B------:R-:W-:Y:S02]  /*8830*/  HADD2.F32 R66, -RZ, R89.H1_H1 ;  /* 0x30000059ff427230 */ /* 0x000fe40000004100 */
[C---:B------:R-:W-:Y:S01]  /*8840*/  FMUL R53, R78.reuse, R57 ;  /* 0x000000394e357220 */ /* 0x040fe20000400000 */
[C---:B------:R-:W-:Y:S01]  /*8850*/  FMUL R7, R78.reuse, R7 ;  /* 0x000000074e077220 */ /* 0x040fe20000400000 */
[C---:B------:R-:W-:Y:S01]  /*8860*/  FMUL R57, R78.reuse, R61 ;  /* 0x0000003d4e397220 */ /* 0x040fe20000400000 */
[----:B------:R-:W-:Y:S01]  /*8870*/  FMUL R61, R78, R65 ;  /* 0x000000414e3d7220 */ /* 0x000fe20000400000 */
[--C-:B------:R-:W-:Y:S02]  /*8880*/  HADD2.F32 R65, -RZ, R90.reuse.H0_H0 ;  /* 0x2000005aff417230 */ /* 0x100fe40000004100 */
[C---:B------:R-:W-:Y:S01]  /*8890*/  FFMA R2, R81.reuse, R83, R2 ;  /* 0x0000005351027223 */ /* 0x040fe20000000002 */
[C---:B------:R-:W-:Y:S01]  /*88a0*/  FFMA R3, R81.reuse, R64, R3 ;  /* 0x0000004051037223 */ /* 0x040fe20000000003 */
[----:B------:R-:W-:Y:S02]  /*88b0*/  HADD2.F32 R64, -RZ, R90.H1_H1 ;  /* 0x3000005aff407230 */ /* 0x000fe40000004100 */
[C---:B------:R-:W-:Y:S01]  /*88c0*/  FFMA R7, R81.reuse, R66, R7 ;  /* 0x0000004251077223 */ /* 0x040fe20000000007 */
[----:B------:R-:W-:Y:S01]  /*88d0*/  FFMA R4, R81, R65, R4 ;  /* 0x0000004151047223 */ /* 0x000fe20000000004 */
[--C-:B------:R-:W-:Y:S01]  /*88e0*/  HADD2.F32 R65, -RZ, R91.reuse.H0_H0 ;  /* 0x2000005bff417230 */ /* 0x100fe20000004100 */
[----:B-1----:R-:W-:Y:S01]  /*88f0*/  F2FP.F16.F32.PACK_AB R92, R2, R0 ;  /* 0x00000000025c723e */ /* 0x002fe200000000ff */
[----:B------:R-:W-:Y:S01]  /*8900*/  HADD2.F32 R0, -RZ, R91.H1_H1 ;  /* 0x3000005bff007230 */ /* 0x000fe20000004100 */
[----:B------:R-:W-:Y:S01]  /*8910*/  F2FP.F16.F32.PACK_AB R93, R7, R3 ;  /* 0x00000003075d723e */ /* 0x000fe200000000ff */
[--C-:B--2---:R-:W-:Y:S02]  /*8920*/  HADD2.F32 R3, -RZ, R96.reuse.H0_H0 ;  /* 0x20000060ff037230 */ /* 0x104fe40000004100 */
[C---:B------:R-:W-:Y:S01]  /*8930*/  FMUL R11, R78.reuse, R11 ;  /* 0x0000000b4e0b7220 */ /* 0x040fe20000400000 */
[----:B------:R-:W-:Y:S02]  /*8940*/  HADD2.F32 R2, -RZ, R96.H1_H1 ;  /* 0x30000060ff027230 */ /* 0x000fe40000004100 */
[C---:B------:R-:W-:Y:S01]  /*8950*/  FFMA R5, R81.reuse, R64, R5 ;  /* 0x0000004051057223 */ /* 0x040fe20000000005 */
[C---:B------:R-:W-:Y:S01]  /*8960*/  FFMA R6, R81.reuse, R65, R6 ;  /* 0x0000004151067223 */ /* 0x040fe20000000006 */
[C---:B------:R-:W-:Y:S01]  /*8970*/  FFMA R11, R81.reuse, R0, R11 ;  /* 0x00000000510b7223 */ /* 0x040fe2000000000b */
[--C-:B------:R-:W-:Y:S02]  /*8980*/  HADD2.F32 R0, -RZ, R97.reuse.H0_H0 ;  /* 0x20000061ff007230 */ /* 0x100fe40000004100 */
[C---:B------:R-:W-:Y:S01]  /*8990*/  FFMA R8, R81.reuse, R3, R8 ;  /* 0x0000000351087223 */ /* 0x040fe20000000008 */
[--C-:B------:R-:W-:Y:S02]  /*89a0*/  HADD2.F32 R3, -RZ, R98.reuse.H0_H0 ;  /* 0x20000062ff037230 */ /* 0x100fe40000004100 */
[C---:B------:R-:W-:Y:S01]  /*89b0*/  FFMA R9, R81.reuse, R2, R9 ;  /* 0x0000000251097223 */ /* 0x040fe20000000009 */
[----:B------:R-:W-:Y:S02]  /*89c0*/  HADD2.F32 R2, -RZ, R97.H1_H1 ;  /* 0x30000061ff027230 */ /* 0x000fe40000004100 */
[C---:B------:R-:W-:Y:S01]  /*89d0*/  FMUL R15, R78.reuse, R15 ;  /* 0x0000000f4e0f7220 */ /* 0x040fe20000400000 */
[----:B------:R-:W-:Y:S01]  /*89e0*/  FFMA R10, R81, R0, R10 ;  /* 0x00000000510a7223 */ /* 0x000fe2000000000a */
[----:B------:R-:W-:Y:S01]  /*89f0*/  HADD2.F32 R0, -RZ, R98.H1_H1 ;  /* 0x30000062ff007230 */ /* 0x000fe20000004100 */
[----:B------:R-:W-:Y:S01]  /*8a00*/  F2FP.F16.F32.PACK_AB R94, R5, R4 ;  /* 0x00000004055e723e */ /* 0x000fe200000000ff */
[--C-:B------:R-:W-:Y:S02]  /*8a10*/  HADD2.F32 R5, -RZ, R104.reuse.H0_H0 ;  /* 0x20000068ff057230 */ /* 0x100fe40000004100 */
[C---:B------:R-:W-:Y:S01]  /*8a20*/  FFMA R15, R81.reuse, R2, R15 ;  /* 0x00000002510f7223 */ /* 0x040fe2000000000f */
[--C-:B------:R-:W-:Y:S02]  /*8a30*/  HADD2.F32 R2, -RZ, R99.reuse.H1_H1 ;  /* 0x30000063ff027230 */ /* 0x100fe40000004100 */
[C---:B------:R-:W-:Y:S01]  /*8a40*/  FFMA R12, R81.reuse, R3, R12 ;  /* 0x00000003510c7223 */ /* 0x040fe2000000000c */
[----:B------:R-:W-:Y:S02]  /*8a50*/  HADD2.F32 R3, -RZ, R99.H0_H0 ;  /* 0x20000063ff037230 */ /* 0x000fe40000004100 */
[C---:B------:R-:W-:Y:S01]  /*8a60*/  FMUL R19, R78.reuse, R19 ;  /* 0x000000134e137220 */ /* 0x040fe20000400000 */
[----:B------:R-:W-:Y:S02]  /*8a70*/  HADD2.F32 R4, -RZ, R107.H1_H1 ;  /* 0x3000006bff047230 */ /* 0x000fe40000004100 */
[C---:B------:R-:W-:Y:S01]  /*8a80*/  FFMA R13, R81.reuse, R0, R13 ;  /* 0x00000000510d7223 */ /* 0x040fe2000000000d */
[----:B------:R-:W-:Y:S02]  /*8a90*/  HADD2.F32 R0, -RZ, R104.H1_H1 ;  /* 0x30000068ff007230 */ /* 0x000fe40000004100 */
[C---:B------:R-:W-:Y:S01]  /*8aa0*/  FFMA R14, R81.reuse, R3, R14 ;  /* 0x00000003510e7223 */ /* 0x040fe2000000000e */
[--C-:B------:R-:W-:Y:S02]  /*8ab0*/  HADD2.F32 R3, -RZ, R106.reuse.H0_H0 ;  /* 0x2000006aff037230 */ /* 0x100fe40000004100 */
[C---:B------:R-:W-:Y:S01]  /*8ac0*/  FFMA R19, R81.reuse, R2, R19 ;  /* 0x0000000251137223 */ /* 0x040fe20000000013 */
[----:B------:R-:W-:Y:S02]  /*8ad0*/  HADD2.F32 R2, -RZ, R105.H0_H0 ;  /* 0x20000069ff027230 */ /* 0x000fe40000004100 */
[C---:B------:R-:W-:Y:S01]  /*8ae0*/  FFMA R16, R81.reuse, R5, R16 ;  /* 0x0000000551107223 */ /* 0x040fe20000000010 */
[----:B------:R-:W-:Y:S02]  /*8af0*/  HADD2.F32 R5, -RZ, R107.H0_H0 ;  /* 0x2000006bff057230 */ /* 0x000fe40000004100 */
[C---:B------:R-:W-:Y:S01]  /*8b00*/  FFMA R17, R81.reuse, R0, R17 ;  /* 0x0000000051117223 */ /* 0x040fe20000000011 */
[----:B------:R-:W-:Y:S02]  /*8b10*/  HADD2.F32 R0, -RZ, R105.H1_H1 ;  /* 0x30000069ff007230 */ /* 0x000fe40000004100 */
[C---:B------:R-:W-:Y:S01]  /*8b20*/  FMUL R23, R78.reuse, R23 ;  /* 0x000000174e177220 */ /* 0x040fe20000400000 */
[C---:B------:R-:W-:Y:S01]  /*8b30*/  FFMA R18, R81.reuse, R2, R18 ;  /* 0x0000000251127223 */ /* 0x040fe20000000012 */
[----:B------:R-:W-:Y:S02]  /*8b40*/  HADD2.F32 R2, -RZ, R106.H1_H1 ;  /* 0x3000006aff027230 */ /* 0x000fe40000004100 */
[C---:B------:R-:W-:Y:S01]  /*8b50*/  FMUL R27, R78.reuse, R27 ;  /* 0x0000001b4e1b7220 */ /* 0x040fe20000400000 */
[C---:B------:R-:W-:Y:S01]  /*8b60*/  FFMA R23, R81.reuse, R0, R23 ;  /* 0x0000000051177223 */ /* 0x040fe20000000017 */
[----:B------:R-:W-:Y:S02]  /*8b70*/  HADD2.F32 R0, -RZ, R112.H0_H0 ;  /* 0x20000070ff007230 */ /* 0x000fe40000004100 */
[C---:B------:R-:W-:Y:S01]  /*8b80*/  FFMA R20, R81.reuse, R3, R20 ;  /* 0x0000000351147223 */ /* 0x040fe20000000014 */
[----:B------:R-:W-:Y:S02]  /*8b90*/  HADD2.F32 R3, -RZ, R114.H0_H0 ;  /* 0x20000072ff037230 */ /* 0x000fe40000004100 */
[C---:B------:R-:W-:Y:S01]  /*8ba0*/  FFMA R21, R81.reuse, R2, R21 ;  /* 0x0000000251157223 */ /* 0x040fe20000000015 */
[C---:B------:R-:W-:Y:S01]  /*8bb0*/  FFMA R22, R81.reuse, R5, R22 ;  /* 0x0000000551167223 */ /* 0x040fe20000000016 */
[C---:B------:R-:W-:Y:S01]  /*8bc0*/  FFMA R27, R81.reuse, R4, R27 ;  /* 0x00000004511b7223 */ /* 0x040fe2000000001b */
[C---:B------:R-:W-:Y:S01]  /*8bd0*/  FFMA R24, R81.reuse, R0, R24 ;  /* 0x0000000051187223 */ /* 0x040fe20000000018 */
[----:B------:R-:W-:Y:S02]  /*8be0*/  HADD2.F32 R2, -RZ, R112.H1_H1 ;  /* 0x30000070ff027230 */ /* 0x000fe40000004100 */
[C---:B------:R-:W-:Y:S01]  /*8bf0*/  FMUL R31, R78.reuse, R31 ;  /* 0x0000001f4e1f7220 */ /* 0x040fe20000400000 */
[----:B------:R-:W-:Y:S02]  /*8c00*/  HADD2.F32 R0, -RZ, R113.H0_H0 ;  /* 0x20000071ff007230 */ /* 0x000fe40000004100 */
[C---:B------:R-:W-:Y:S01]  /*8c10*/  FMUL R35, R78.reuse, R35 ;  /* 0x000000234e237220 */ /* 0x040fe20000400000 */
[----:B------:R-:W-:Y:S02]  /*8c20*/  HADD2.F32 R5, -RZ, R115.H0_H0 ;  /* 0x20000073ff057230 */ /* 0x000fe40000004100 */
[C---:B------:R-:W-:Y:S01]  /*8c30*/  FFMA R25, R81.reuse, R2, R25 ;  /* 0x0000000251197223 */ /* 0x040fe20000000019 */
[----:B------:R-:W-:Y:S02]  /*8c40*/  HADD2.F32 R2, -RZ, R114.H1_H1 ;  /* 0x30000072ff027230 */ /* 0x000fe40000004100 */
[----:B------:R-:W-:Y:S01]  /*8c50*/  FFMA R26, R81, R0, R26 ;  /* 0x00000000511a7223 */ /* 0x000fe2000000001a */
[----:B------:R-:W-:Y:S02]  /*8c60*/  HADD2.F32 R0, -RZ, R113.H1_H1 ;  /* 0x30000071ff007230 */ /* 0x000fe40000004100 */
[C---:B------:R-:W-:Y:S01]  /*8c70*/  FMUL R39, R78.reuse, R39 ;  /* 0x000000274e277220 */ /* 0x040fe20000400000 */
[----:B------:R-:W-:Y:S01]  /*8c80*/  HADD2.F32 R4, -RZ, R115.H1_H1 ;  /* 0x30000073ff047230 */ /* 0x000fe20000004100 */
[----:B------:R-:W-:Y:S01]  /*8c90*/  F2FP.F16.F32.PACK_AB R95, R11, R6 ;  /* 0x000000060b5f723e */ /* 0x000fe200000000ff */
[C---:B------:R-:W-:Y:S01]  /*8ca0*/  FMUL R43, R78.reuse, R43 ;  /* 0x0000002b4e2b7220 */ /* 0x040fe20000400000 */
[C---:B------:R-:W-:Y:S01]  /*8cb0*/  FFMA R31, R81.reuse, R0, R31 ;  /* 0x00000000511f7223 */ /* 0x040fe2000000001f */
[--C-:B------:R-:W-:Y:S02]  /*8cc0*/  HADD2.F32 R0, -RZ, R120.reuse.H0_H0 ;  /* 0x20000078ff007230 */ /* 0x100fe40000004100 */
[C---:B------:R-:W-:Y:S01]  /*8cd0*/  FFMA R28, R81.reuse, R3, R28 ;  /* 0x00000003511c7223 */ /* 0x040fe2000000001c */
[----:B------:R1:W-:Y:S01]  /*8ce0*/  STS.128 [R178+UR48+0x8400], R92 ;  /* 0x0084005cb2007988 */ /* 0x0003e20008000c30 */
[C---:B------:R-:W-:Y:S01]  /*8cf0*/  FFMA R29, R81.reuse, R2, R29 ;  /* 0x00000002511d7223 */ /* 0x040fe2000000001d */
[C---:B------:R-:W-:Y:S01]  /*8d00*/  FFMA R30, R81.reuse, R5, R30 ;  /* 0x00000005511e7223 */ /* 0x040fe2000000001e */
[C---:B------:R-:W-:Y:S01]  /*8d10*/  FFMA R35, R81.reuse, R4, R35 ;  /* 0x0000000451237223 */ /* 0x040fe20000000023 */
[----:B------:R-:W-:Y:S02]  /*8d20*/  HADD2.F32 R2, -RZ, R120.H1_H1 ;  /* 0x30000078ff027230 */ /* 0x000fe40000004100 */
[----:B------:R-:W-:Y:S01]  /*8d30*/  FFMA R32, R81, R0, R32 ;  /* 0x0000000051207223 */ /* 0x000fe20000000020 */
[--C-:B------:R-:W-:Y:S01]  /*8d40*/  HADD2.F32 R3, -RZ, R121.reuse.H0_H0 ;  /* 0x20000079ff037230 */ /* 0x100fe20000004100 */
[----:B------:R-:W-:Y:S01]  /*8d50*/  F2FP.F16.F32.PACK_AB R8, R9, R8 ;  /* 0x000000080908723e */ /* 0x000fe200000000ff */
[----:B------:R-:W-:Y:S02]  /*8d60*/  HADD2.F32 R0, -RZ, R121.H1_H1 ;  /* 0x30000079ff007230 */ /* 0x000fe40000004100 */
[C---:B------:R-:W-:Y:S01]  /*8d70*/  FFMA R33, R81.reuse, R2, R33 ;  /* 0x0000000251217223 */ /* 0x040fe20000000021 */
[--C-:B------:R-:W-:Y:S02]  /*8d80*/  HADD2.F32 R5, -RZ, R123.reuse.H0_H0 ;  /* 0x2000007bff057230 */ /* 0x100fe40000004100 */
[C---:B------:R-:W-:Y:S01]  /*8d90*/  FFMA R34, R81.reuse, R3, R34 ;  /* 0x0000000351227223 */ /* 0x040fe20000000022 */
[--C-:B------:R-:W-:Y:S02]  /*8da0*/  HADD2.F32 R3, -RZ, R122.reuse.H0_H0 ;  /* 0x2000007aff037230 */ /* 0x100fe40000004100 */
[----:B------:R-:W-:Y:S01]  /*8db0*/  FFMA R39, R81, R0, R39 ;  /* 0x0000000051277223 */ /* 0x000fe20000000027 */
[----:B------:R-:W-:Y:S01]  /*8dc0*/  HADD2.F32 R0, -RZ, R122.H1_H1 ;  /* 0x3000007aff007230 */ /* 0x000fe20000004100 */
[----:B------:R-:W-:Y:S01]  /*8dd0*/  F2FP.F16.F32.PACK_AB R9, R15, R10 ;  /* 0x0000000a0f09723e */ /* 0x000fe200000000ff */
[----:B------:R-:W-:Y:S02]  /*8de0*/  HADD2.F32 R2, -RZ, R123.H1_H1 ;  /* 0x3000007bff027230 */ /* 0x000fe40000004100 */
[C---:B------:R-:W-:Y:S01]  /*8df0*/  FFMA R36, R81.reuse, R3, R36 ;  /* 0x0000000351247223 */ /* 0x040fe20000000024 */
[--C-:B------:R-:W-:Y:S02]  /*8e00*/  HADD2.F32 R3, -RZ, R129.reuse.H0_H0 ;  /* 0x20000081ff037230 */ /* 0x100fe40000004100 */
[C---:B------:R-:W-:Y:S01]  /*8e10*/  FFMA R37, R81.reuse, R0, R37 ;  /* 0x0000000051257223 */ /* 0x040fe20000000025 */
[C---:B------:R-:W-:Y:S01]  /*8e20*/  FFMA R38, R81.reuse, R5, R38 ;  /* 0x0000000551267223 */ /* 0x040fe20000000026 */
[--C-:B------:R-:W-:Y:S02]  /*8e30*/  HADD2.F32 R0, -RZ, R128.reuse.H0_H0 ;  /* 0x20000080ff007230 */ /* 0x100fe40000004100 */
[----:B------:R-:W-:Y:S01]  /*8e40*/  FFMA R43, R81, R2, R43 ;  /* 0x00000002512b7223 */ /* 0x000fe2000000002b */
[----:B------:R-:W-:Y:S01]  /*8e50*/  HADD2.F32 R2, -RZ, R128.H1_H1 ;  /* 0x30000080ff027230 */ /* 0x000fe20000004100 */
[----:B------:R-:W-:Y:S01]  /*8e60*/  F2FP.F16.F32.PACK_AB R10, R13, R12 ;  /* 0x0000000c0d0a723e */ /* 0x000fe200000000ff */
[C---:B------:R-:W-:Y:S01]  /*8e70*/  FMUL R47, R78.reuse, R47 ;  /* 0x0000002f4e2f7220 */ /* 0x040fe20000400000 */
[----:B------:R-:W-:Y:S01]  /*8e80*/  F2FP.F16.F32.PACK_AB R11, R19, R14 ;  /* 0x0000000e130b723e */ /* 0x000fe200000000ff */
[C---:B------:R-:W-:Y:S01]  /*8e90*/  FFMA R40, R81.reuse, R0, R40 ;  /* 0x0000000051287223 */ /* 0x040fe20000000028 */
[----:B------:R-:W-:Y:S02]  /*8ea0*/  HADD2.F32 R0, -RZ, R129.H1_H1 ;  /* 0x30000081ff007230 */ /* 0x000fe40000004100 */
[C---:B------:R-:W-:Y:S01]  /*8eb0*/  FFMA R41, R81.reuse, R2, R41 ;  /* 0x0000000251297223 */ /* 0x040fe20000000029 */
[----:B------:R-:W-:Y:S01]  /*8ec0*/  FFMA R42, R81, R3, R42 ;  /* 0x00000003512a7223 */ /* 0x000fe2000000002a */
[----:B------:R1:W-:Y:S01]  /*8ed0*/  STS.128 [R179+0x8400], R8 ;  /* 0x00840008b3007388 */ /* 0x0003e20000000c00 */
[--C-:B------:R-:W-:Y:S01]  /*8ee0*/  HADD2.F32 R3, -RZ, R130.reuse.H0_H0 ;  /* 0x20000082ff037230 */ /* 0x100fe20000004100 */
[----:B------:R-:W-:Y:S01]  /*8ef0*/  F2FP.F16.F32.PACK_AB R16, R17, R16 ;  /* 0x000000101110723e */ /* 0x000fe200000000ff */
[----:B------:R-:W-:Y:S01]  /*8f00*/  HADD2.F32 R2, -RZ, R130.H1_H1 ;  /* 0x30000082ff027230 */ /* 0x000fe20000004100 */
[----:B------:R-:W-:Y:S01]  /*8f10*/  F2FP.F16.F32.PACK_AB R17, R23, R18 ;  /* 0x000000121711723e */ /* 0x000fe200000000ff */
[----:B------:R-:W-:Y:S01]  /*8f20*/  FFMA R47, R81, R0, R47 ;  /* 0x00000000512f7223 */ /* 0x000fe2000000002f */
[--C-:B------:R-:W-:Y:S01]  /*8f30*/  HADD2.F32 R5, -RZ, R131.reuse.H0_H0 ;  /* 0x20000083ff057230 */ /* 0x100fe20000004100 */
[----:B------:R-:W-:Y:S01]  /*8f40*/  F2FP.F16.F32.PACK_AB R18, R21, R20 ;  /* 0x000000141512723e */ /* 0x000fe200000000ff */
[----:B------:R-:W-:Y:S01]  /*8f50*/  HADD2.F32 R0, -RZ, R131.H1_H1 ;  /* 0x30000083ff007230 */ /* 0x000fe20000004100 */
[----:B------:R-:W-:Y:S01]  /*8f60*/  F2FP.F16.F32.PACK_AB R19, R27, R22 ;  /* 0x000000161b13723e */ /* 0x000fe200000000ff */
[C---:B------:R-:W-:Y:S01]  /*8f70*/  FMUL R51, R78.reuse, R51 ;  /* 0x000000334e337220 */ /* 0x040fe20000400000 */
[C---:B------:R-:W-:Y:S01]  /*8f80*/  FFMA R44, R81.reuse, R3, R44 ;  /* 0x00000003512c7223 */ /* 0x040fe2000000002c */
[C---:B------:R-:W-:Y:S01]  /*8f90*/  FFMA R45, R81.reuse, R2, R45 ;  /* 0x00000002512d7223 */ /* 0x040fe2000000002d */
[C---:B------:R-:W-:Y:S01]  /*8fa0*/  FFMA R46, R81.reuse, R5, R46 ;  /* 0x00000005512e7223 */ /* 0x040fe2000000002e */
[----:B------:R1:W-:Y:S01]  /*8fb0*/  STS.128 [R177+0x8400], R16 ;  /* 0x00840010b1007388 */ /* 0x0003e20000000c00 */
[----:B------:R-:W-:Y:S01]  /*8fc0*/  FFMA R51, R81, R0, R51 ;  /* 0x0000000051337223 */ /* 0x000fe20000000033 */
[--C-:B------:R-:W-:Y:S01]  /*8fd0*/  HADD2.F32 R3, -RZ, R136.reuse.H0_H0 ;  /* 0x20000088ff037230 */ /* 0x100fe20000004100 */
[----:B------:R-:W-:Y:S01]  /*8fe0*/  F2FP.F16.F32.PACK_AB R24, R25, R24 ;  /* 0x000000181918723e */ /* 0x000fe200000000ff */
[----:B------:R-:W-:Y:S01]  /*8ff0*/  HADD2.F32 R0, -RZ, R136.H1_H1 ;  /* 0x30000088ff007230 */ /* 0x000fe20000004100 */
[----:B------:R-:W-:Y:S01]  /*9000*/  F2FP.F16.F32.PACK_AB R25, R31, R26 ;  /* 0x0000001a1f19723e */ /* 0x000fe200000000ff */
        /* <DEDUP_REMOVED lines=16> */
[----:B------:R-:W-:Y:S01]  /*9110*/  FFMA R52, R81, R0, R52 ;  /* 0x0000000051347223 */ /* 0x000fe20000000034 */
[----:B------:R-:W-:Y:S01]  /*9120*/  F2FP.F16.F32.PACK_AB R35, R43, R38 ;  /* 0x000000262b23723e */ /* 0x000fe200000000ff */
[C---:B------:R-:W-:Y:S01]  /*9130*/  FFMA R53, R81.reuse, R2, R53 ;  /* 0x0000000251357223 */ /* 0x040fe20000000035 */
[----:B------:R-:W-:Y:S01]  /*9140*/  FFMA R54, R81, R3, R54 ;  /* 0x0000000351367223 */ /* 0x000fe20000000036 */
[----:B------:R-:W-:Y:S01]  /*9150*/  HADD2.F32 R0, -RZ, R139.H1_H1 ;  /* 0x3000008bff007230 */ /* 0x000fe20000004100 */
[----:B------:R-:W-:Y:S01]  /*9160*/  F2FP.F16.F32.PACK_AB R40, R41, R40 ;  /* 0x000000282928723e */ /* 0x000fe200000000ff */
[----:B------:R1:W-:Y:S01]  /*9170*/  STS.128 [R175+0x8400], R32 ;  /* 0x00840020af007388 */ /* 0x0003e20000000c00 */
[C---:B------:R-:W-:Y:S01]  /*9180*/  FMUL R59, R78.reuse, R59 ;  /* 0x0000003b4e3b7220 */ /* 0x040fe20000400000 */
[--C-:B------:R-:W-:Y:S01]  /*9190*/  HADD2.F32 R3, -RZ, R144.reuse.H0_H0 ;  /* 0x20000090ff037230 */ /* 0x100fe20000004100 */
[----:B------:R-:W-:Y:S01]  /*91a0*/  F2FP.F16.F32.PACK_AB R41, R47, R42 ;  /* 0x0000002a2f29723e */ /* 0x000fe200000000ff */
[----:B------:R-:W-:Y:S01]  /*91b0*/  HADD2.F32 R2, -RZ, R144.H1_H1 ;  /* 0x30000090ff027230 */ /* 0x000fe20000004100 */
[----:B------:R-:W-:Y:S01]  /*91c0*/  F2FP.F16.F32.PACK_AB R42, R45, R44 ;  /* 0x0000002c2d2a723e */ /* 0x000fe200000000ff */
[--C-:B------:R-:W-:Y:S01]  /*91d0*/  HADD2.F32 R5, -RZ, R145.reuse.H0_H0 ;  /* 0x20000091ff057230 */ /* 0x100fe20000004100 */
        /* <DEDUP_REMOVED lines=8> */
[----:B------:R-:W-:Y:S01]  /*9260*/  FFMA R58, R81, R5, R58 ;  /* 0x00000005513a7223 */ /* 0x000fe2000000003a */
[----:B------:R-:W-:Y:S01]  /*9270*/  HADD2.F32 R2, -RZ, R146.H1_H1 ;  /* 0x30000092ff027230 */ /* 0x000fe20000004100 */
[----:B------:R-:W-:Y:S01]  /*9280*/  F2FP.F16.F32.PACK_AB R48, R49, R48 ;  /* 0x000000303130723e */ /* 0x000fe200000000ff */
[--C-:B------:R-:W-:Y:S01]  /*9290*/  HADD2.F32 R5, -RZ, R147.reuse.H0_H0 ;  /* 0x20000093ff057230 */ /* 0x100fe20000004100 */
[----:B------:R-:W-:Y:S01]  /*92a0*/  F2FP.F16.F32.PACK_AB R49, R55, R50 ;  /* 0x000000323731723e */ /* 0x000fe200000000ff */
[----:B------:R-:W-:Y:S02]  /*92b0*/  HADD2.F32 R4, -RZ, R147.H1_H1 ;  /* 0x30000093ff047230 */ /* 0x000fe40000004100 */
[----:B------:R-:W-:Y:S01]  /*92c0*/  FFMA R63, R81, R0, R63 ;  /* 0x00000000513f7223 */ /* 0x000fe2000000003f */
[----:B------:R-:W-:Y:S01]  /*92d0*/  FMUL R67, R78, R67 ;  /* 0x000000434e437220 */ /* 0x000fe20000400000 */
[----:B------:R-:W-:Y:S01]  /*92e0*/  F2FP.F16.F32.PACK_AB R50, R53, R52 ;  /* 0x000000343532723e */ /* 0x000fe200000000ff */
[----:B------:R-:W-:Y:S01]  /*92f0*/  FFMA R60, R81, R3, R60 ;  /* 0x00000003513c7223 */ /* 0x000fe2000000003c */
[----:B------:R-:W-:Y:S01]  /*9300*/  F2FP.F16.F32.PACK_AB R51, R59, R54 ;  /* 0x000000363b33723e */ /* 0x000fe200000000ff */
[C---:B------:R-:W-:Y:S01]  /*9310*/  FFMA R61, R81.reuse, R2, R61 ;  /* 0x00000002513d7223 */ /* 0x040fe2000000003d */
[C---:B------:R-:W-:Y:S01]  /*9320*/  FFMA R62, R81.reuse, R5, R62 ;  /* 0x00000005513e7223 */ /* 0x040fe2000000003e */
[----:B------:R-:W-:Y:S01]  /*9330*/  FFMA R67, R81, R4, R67 ;  /* 0x0000000451437223 */ /* 0x000fe20000000043 */
[----:B------:R-:W-:Y:S01]  /*9340*/  F2FP.F16.F32.PACK_AB R56, R57, R56 ;  /* 0x000000383938723e */ /* 0x000fe200000000ff */
[----:B------:R1:W-:Y:S01]  /*9350*/  STS.128 [R174+0x8400], R48 ;  /* 0x00840030ae007388 */ /* 0x0003e20000000c00 */
[----:B------:R-:W-:Y:S02]  /*9360*/  F2FP.F16.F32.PACK_AB R57, R63, R58 ;  /* 0x0000003a3f39723e */ /* 0x000fe400000000ff */
        /* <DEDUP_REMOVED lines=22> */
.L_x_113:
[----:B------:R-:W-:Y:S05]  /*94d0*/  BSYNC.RECONVERGENT B0 ;  /* 0x0000000000007941 */ /* 0x000fea0003800200 */
.L_x_112:
        /* <DEDUP_REMOVED lines=13> */
[----:B-1----:R-:W-:Y:S04]  /*95b0*/  @P1 IADD3 R9, PT, PT, R101, UR48, RZ ;  /* 0x0000003065091c10 */ /* 0x002fe8000fffe0ff */
[----:B------:R-:W-:Y:S01]  /*95c0*/  @P1 IADD3 R7, PT, PT, R102, R9, RZ ;  /* 0x0000000966071210 */ /* 0x000fe20007ffe0ff */
[--C-:B------:R-:W-:Y:S02]  /*95d0*/  @P1 IMAD.IADD R5, R100, 0x1, R9.reuse ;  /* 0x0000000164051824 */ /* 0x100fe400078e0209 */
[----:B------:R-:W-:Y:S01]  /*95e0*/  @P1 IMAD.IADD R2, R110, 0x1, R9 ;  /* 0x000000016e021824 */ /* 0x000fe200078e0209 */
[----:B------:R-:W-:Y:S06]  /*95f0*/  @P0 BRA `(.L_x_117) ;  /* 0x00000000000c0947 */ /* 0x000fec0003800000 */
[----:B------:R-:W-:Y:S04]  /*9600*/  SHF.L.U32 R0, R167, 0x1f, RZ ;  /* 0x0000001fa7007819 */ /* 0x000fe800000006ff */
[----:B------:R-:W1:Y:S02]  /*9610*/  SYNCS.PHASECHK.TRANS64.TRYWAIT P0, [R3+URZ+0x30], R0 ;  /* 0x00003000030075a7 */ /* 0x000e6400080011ff */
[----:B-1----:R-:W-:Y:S05]  /*9620*/  @!P0 BRA `(.L_x_118) ;  /* 0x00000020000c8947 */ /* 0x002fea0003800000 */
.L_x_117:
[----:B------:R-:W-:Y:S05]  /*9630*/  BSYNC B0 ;  /* 0x0000000000007941 */ /* 0x000fea0003800000 */
.L_x_116:
[----:B------:R-:W-:Y:S11]  /*9640*/  ISETP.NE.AND P0, PT, R108, RZ, PT ;  /* 0x000000ff6c00720c */ /* 0x000ff60003f05270 */
[----:B------:R-:W-:Y:S02]  /*9650*/  @!UPT UIADD3 URZ, UPT, UPT, URZ, URZ, URZ ;  /* 0x000000fffffff290 */ /* 0x000fe4000fffe0ff */
[----:B------:R2:W3:Y:S01]  /*9660*/  @P0 LDS.128 R88, [R101+UR48+0x400] ;  /* 0x0004003065580984 */ /* 0x0004e20008000c00 */
[----:B-1----:R-:W-:Y:S01]  /*9670*/  @P0 IMAD.IADD R3, R102, 0x1, R5 ;  /* 0x0000000166030824 */ /* 0x002fe200078e0205 */
[C---:B------:R-:W-:Y:S01]  /*9680*/  @P0 IADD3 R4, PT, PT, R110.reuse, R5, RZ ;  /* 0x000000056e040210 */ /* 0x040fe20007ffe0ff */
[C---:B------:R-:W-:Y:S01]  /*9690*/  @P0 IMAD.IADD R0, R110.reuse, 0x1, R7 ;  /* 0x000000016e000824 */ /* 0x040fe200078e0207 */
[----:B------:R2:W4:Y:S02]  /*96a0*/  @P0 LDS.128 R96, [R2+0x400] ;  /* 0x0004000002600984 */ /* 0x0005240000000c00 */
[----:B------:R-:W-:Y:S02]  /*96b0*/  @P0 IADD3 R110, PT, PT, R110, R3, RZ ;  /* 0x000000036e6e0210 */ /* 0x000fe40007ffe0ff */
[----:B------:R2:W1:Y:S04]  /*96c0*/  @P0 LDS.128 R104, [R7+0x400] ;  /* 0x0004000007680984 */ /* 0x0004680000000c00 */
[----:B------:R2:W1:Y:S04]  /*96d0*/  @P0 LDS.128 R112, [R0+0x400] ;  /* 0x0004000000700984 */ /* 0x0004680000000c00 */
[----:B------:R2:W1:Y:S04]  /*96e0*/  @P0 LDS.128 R120, [R5+0x400] ;  /* 0x0004000005780984 */ /* 0x0004680000000c00 */
[----:B------:R2:W1:Y:S04]  /*96f0*/  @P0 LDS.128 R128, [R4+0x400] ;  /* 0x0004000004800984 */ /* 0x0004680000000c00 */
[----:B------:R2:W1:Y:S04]  /*9700*/  @P0 LDS.128 R136, [R3+0x400] ;  /* 0x0004000003880984 */ /* 0x0004680000000c00 */
[----:B------:R2:W1:Y:S02]  /*9710*/  @P0 LDS.128 R144, [R110+0x400] ;  /* 0x000400006e900984 */ /* 0x0004640000000c00 */
.L_x_115:
[----:B------:R-:W-:Y:S05]  /*9720*/  BSYNC B1 ;  /* 0x0000000000017941 */ /* 0x000fea0003800000 */
.L_x_114:
[----:B--2---:R-:W-:Y:S05]  /*9730*/  VIADD R3, R80, 0xc0 ;  /* 0x000000c050037836 */ /* 0x004fea0000000000 */
[----:B------:R-:W-:Y:S04]  /*9740*/  SHF.R.U32.HI R3, RZ, 0x15, R3 ;  /* 0x00000015ff037819 */ /* 0x000fe80000011603 */
[----:B------:R-:W-:Y:S11]  /*9750*/  LOP3.LUT P0, RZ, R3, 0x3, R162, 0x48, !PT ;  /* 0x0000000303ff7812 */ /* 0x000ff600078048a2 */
[----:B------:R-:W-:Y:S02]  /*9760*/  @!UPT UIADD3 URZ, UPT, UPT, URZ, URZ, URZ ;  /* 0x000000fffffff290 */ /* 0x000fe4000fffe0ff */
[----:B------:R-:W-:Y:S05]  /*9770*/  @!P0 BRA `(.L_x_119) ;  /* 0x0000000000408947 */ /* 0x000fea0003800000 */
[----:B------:R-:W2:Y:S01]  /*9780*/  LDCU.64 UR8, c[0x4][0x70] ;  /* 0x01000e00ff0877ac */ /* 0x000ea20008000a00 */
[----:B------:R-:W-:Y:S01]  /*9790*/  MOV R3, 0x0 ;  /* 0x0000000000037802 */ /* 0x000fe20000000f00 */
[----:B------:R-:W-:Y:S02]  /*97a0*/  HFMA2 R12, -RZ, RZ, 0, 5.9604644775390625e-08 ;  /* 0x00000001ff0c7431 */ /* 0x000fe400000001ff */
[----:B-1----:R-:W-:Y:S02]  /*97b0*/  IMAD.MOV.U32 R8, RZ, RZ, 0x192 ;  /* 0x00000192ff087424 */ /* 0x002fe400078e00ff */
[----:B------:R-:W-:Y:S01]  /*97c0*/  IMAD.MOV.U32 R13, RZ, RZ, RZ ;  /* 0x000000ffff0d7224 */ /* 0x000fe200078e00ff */
[----:B------:R-:W1:Y:S01]  /*97d0*/  LDCU.64 UR6, c[0x4][0x78] ;  /* 0x01000f00ff0677ac */ /* 0x000e620008000a00 */
[----:B------:R-:W3:Y:S01]  /*97e0*/  LDC.64 R2, c[0x4][R3] ;  /* 0x0100000003027b82 */ /* 0x000ee20000000a00 */
[----:B------:R-:W5:Y:S01]  /*97f0*/  LDCU.64 UR4, c[0x4][0x10] ;  /* 0x01000200ff0477ac */ /* 0x000f620008000a00 */
[----:B--2---:R-:W-:Y:S01]  /*9800*/  MOV R5, UR9 ;  /* 0x0000000900057c02 */ /* 0x004fe20008000f00 */
[----:B------:R-:W-:Y:S01]  /*9810*/  IMAD.U32 R4, RZ, RZ, UR8 ;  /* 0x00000008ff047e24 */ /* 0x000fe2000f8e00ff */
[----:B-1----:R-:W-:Y:S01]  /*9820*/  MOV R7, UR7 ;  /* 0x0000000700077c02 */ /* 0x002fe20008000f00 */
[----:B------:R-:W-:Y:S01]  /*9830*/  IMAD.U32 R6, RZ, RZ, UR6 ;  /* 0x00000006ff067e24 */ /* 0x000fe2000f8e00ff */
[----:B-----5:R-:W-:Y:S01]  /*9840*/  MOV R11, UR5 ;  /* 0x00000005000b7c02 */ /* 0x020fe20008000f00 */
[----:B------:R-:W-:Y:S02]  /*9850*/  IMAD.U32 R10, RZ, RZ, UR4 ;  /* 0x00000004ff0a7e24 */ /* 0x000fe4000f8e00ff */
[----:B------:R-:W-:Y:S07]  /*9860*/  LEPC R20, `(.L_x_119) ;  /* 0x000000001014794e */ /* 0x000fee0000000000 */
[----:B---34-:R-:W-:Y:S05]  /*9870*/  CALL.ABS.NOINC R2 ;  /* 0x0000000002007343 */ /* 0x018fea0003c00000 */
.L_x_119:
[----:B------:R-:W-:Y:S01]  /*9880*/  ISETP.NE.AND P0, PT, R170, RZ, PT ;  /* 0x000000ffaa00720c */ /* 0x000fe20003f05270 */
[----:B------:R-:W-:Y:S05]  /*9890*/  WARPSYNC.ALL ;  /* 0x0000000000007948 */ /* 0x000fea0003800000 */
[----:B------:R-:W-:Y:S01]  /*98a0*/  R2UR UR4, R80 ;  /* 0x00000000500472ca */ /* 0x000fe200000e0000 */
[--C-:B---3--:R-:W-:Y:S01]  /*98b0*/  HADD2.F32 R82, -RZ, R88.reuse.H0_H0 ;  /* 0x20000058ff527230 */ /* 0x108fe20000004100 */
[----:B------:R-:W-:Y:S01]  /*98c0*/  R2UR UR5, R87 ;  /* 0x00000000570572ca */ /* 0x000fe200000e0000 */
[----:B------:R-:W-:Y:S01]  /*98d0*/  HADD2.F32 R84, -RZ, R88.H1_H1 ;  /* 0x30000058ff547230 */ /* 0x000fe20000004100 */
[----:B------:R-:W-:Y:S01]  /*98e0*/  BSSY.RECONVERGENT B0, `(.L_x_120) ;  /* 0x00000fd000007945 */ /* 0x000fe20003800200 */
[--C-:B------:R-:W-:Y:S02]  /*98f0*/  HADD2.F32 R83, -RZ, R89.reuse.H0_H0 ;  /* 0x20000059ff537230 */ /* 0x100fe40000004100 */
[----:B------:R-:W-:Y:S02]  /*9900*/  HADD2.F32 R86, -RZ, R89.H1_H1 ;  /* 0x30000059ff567230 */ /* 0x000fe40000004100 */
[--C-:B------:R-:W-:Y:S02]  /*9910*/  HADD2.F32 R85, -RZ, R90.reuse.H0_H0 ;  /* 0x2000005aff557230 */ /* 0x100fe40000004100 */
[----:B------:R-:W-:Y:S02]  /*9920*/  HADD2.F32 R88, -RZ, R90.H1_H1 ;  /* 0x3000005aff587230 */ /* 0x000fe40000004100 */
[----:B-1----:R-:W1:Y:S01]  /*9930*/  LDTM.x64 R4, tmem[UR4+0xc0] ;  /* 0x0000c004000479ee */ /* 0x002e620008340000 */
[----:B------:R-:W-:Y:S01]  /*9940*/  NOP ;  /* 0x0000000000007918 */ /* 0x000fe20000000000 */
[----:B------:R-:W-:Y:S01]  /*9950*/  UIADD3 UR5, UPT, UPT, UR5, 0xb0, URZ ;  /* 0x000000b005057890 */ /* 0x000fe2000fffe0ff */
[--C-:B------:R-:W-:Y:S02]  /*9960*/  HADD2.F32 R87, -RZ, R91.reuse.H0_H0 ;  /* 0x2000005bff577230 */ /* 0x100fe40000004100 */
[----:B------:R-:W-:Y:S01]  /*9970*/  HADD2.F32 R90, -RZ, R91.H1_H1 ;  /* 0x3000005bff5a7230 */ /* 0x000fe20000004100 */
[----:B------:R-:W-:Y:S01]  /*9980*/  UPRMT UR5, UR37, 0x654, UR5 ;  /* 0x0000065425057896 */ /* 0x000fe20008000005 */
[--C-:B----4-:R-:W-:Y:S02]  /*9990*/  HADD2.F32 R89, -RZ, R96.reuse.H0_H0 ;  /* 0x20000060ff597230 */ /* 0x110fe40000004100 */
[----:B------:R-:W-:Y:S02]  /*99a0*/  HADD2.F32 R91, -RZ, R96.H1_H1 ;  /* 0x30000060ff5b7230 */ /* 0x000fe40000004100 */
[--C-:B------:R-:W-:Y:S02]  /*99b0*/  HADD2.F32 R92, -RZ, R97.reuse.H0_H0 ;  /* 0x20000061ff5c7230 */ /* 0x100fe40000004100 */
[----:B------:R-:W-:Y:S02]  /*99c0*/  HADD2.F32 R94, -RZ, R97.H1_H1 ;  /* 0x30000061ff5e7230 */ /* 0x000fe40000004100 */
[----:B-1----:R-:W-:Y:S01]  /*99d0*/  SYNCS.ARRIVE.TRANS64.RED.A1T0 RZ, [UR5], RZ ;  /* 0x000000ffffff79a7 */ /* 0x002fe20008100405 */
[--C-:B------:R-:W-:Y:S02]  /*99e0*/  HADD2.F32 R93, -RZ, R98.reuse.H0_H0 ;  /* 0x20000062ff5d7230 */ /* 0x100fe40000004100 */
[----:B------:R-:W-:Y:S02]  /*99f0*/  HADD2.F32 R96, -RZ, R98.H1_H1 ;  /* 0x30000062ff607230 */ /* 0x000fe40000004100 */
[--C-:B------:R-:W-:Y:S02]  /*9a00*/  HADD2.F32 R95, -RZ, R99.reuse.H0_H0 ;  /* 0x20000063ff5f7230 */ /* 0x100fe40000004100 */
[----:B------:R-:W-:Y:S02]  /*9a10*/  HADD2.F32 R98, -RZ, R99.H1_H1 ;  /* 0x30000063ff627230 */ /* 0x000fe40000004100 */
[C---:B------:R-:W-:Y:S01]  /*9a20*/  FMUL R4, R78.reuse, R4 ;  /* 0x000000044e047220 */ /* 0x040fe20000400000 */
[C---:B------:R-:W-:Y:S01]  /*9a30*/  FMUL R5, R78.reuse, R5 ;  /* 0x000000054e057220 */ /* 0x040fe20000400000 */
[C---:B------:R-:W-:Y:S01]  /*9a40*/  FMUL R6, R78.reuse, R6 ;  /* 0x000000064e067220 */ /* 0x040fe20000400000 */
[C---:B------:R-:W-:Y:S01]  /*9a50*/  FMUL R7, R78.reuse, R7 ;  /* 0x000000074e077220 */ /* 0x040fe20000400000 */
[C---:B------:R-:W-:Y:S01]  /*9a60*/  FFMA R4, R81.reuse, R82, R4 ;  /* 0x0000005251047223 */ /* 0x040fe20000000004 */
[C---:B------:R-:W-:Y:S01]  /*9a70*/  FFMA R5, R81.reuse, R84, R5 ;  /* 0x0000005451057223 */ /* 0x040fe20000000005 */
[C---:B------:R-:W-:Y:S01]  /*9a80*/  FFMA R6, R81.reuse, R83, R6 ;  /* 0x0000005351067223 */ /* 0x040fe20000000006 */
[----:B------:R-:W-:Y:S01]  /*9a90*/  FFMA R7, R81, R86, R7 ;  /* 0x0000005651077223 */ /* 0x000fe20000000007 */
[C---:B------:R-:W-:Y:S01]  /*9aa0*/  FMUL R8, R78.reuse, R8 ;  /* 0x000000084e087220 */ /* 0x040fe20000400000 */
[C---:B------:R-:W-:Y:S01]  /*9ab0*/  FMUL R9, R78.reuse, R9 ;  /* 0x000000094e097220 */ /* 0x040fe20000400000 */
[----:B------:R-:W-:Y:S01]  /*9ac0*/  F2FP.F16.F32.PACK_AB R4, R5, R4 ;  /* 0x000000040504723e */ /* 0x000fe200000000ff */
[C---:B------:R-:W-:Y:S01]  /*9ad0*/  FMUL R10, R78.reuse, R10 ;  /* 0x0000000a4e0a7220 */ /* 0x040fe20000400000 */
[----:B------:R-:W-:Y:S01]  /*9ae0*/  F2FP.F16.F32.PACK_AB R5, R7, R6 ;  /* 0x000000060705723e */ /* 0x000fe200000000ff */
[C---:B------:R-:W-:Y:S01]  /*9af0*/  FFMA R8, R81.reuse, R85, R8 ;  /* 0x0000005551087223 */ /* 0x040fe20000000008 */
[C---:B------:R-:W-:Y:S01]  /*9b00*/  FFMA R9, R81.reuse, R88, R9 ;  /* 0x0000005851097223 */ /* 0x040fe20000000009 */
[----:B------:R-:W-:Y:S01]  /*9b10*/  FFMA R10, R81, R87, R10 ;  /* 0x00000057510a7223 */ /* 0x000fe2000000000a */
[C---:B------:R-:W-:Y:S01]  /*9b20*/  FMUL R11, R78.reuse, R11 ;  /* 0x0000000b4e0b7220 */ /* 0x040fe20000400000 */
[C---:B------:R-:W-:Y:S01]  /*9b30*/  FMUL R0, R78.reuse, R12 ;  /* 0x0000000c4e007220 */ /* 0x040fe20000400000 */
[C---:B------:R-:W-:Y:S01]  /*9b40*/  FMUL R2, R78.reuse, R13 ;  /* 0x0000000d4e027220 */ /* 0x040fe20000400000 */
[----:B------:R-:W-:Y:S01]  /*9b50*/  F2FP.F16.F32.PACK_AB R6, R9, R8 ;  /* 0x000000080906723e */ /* 0x000fe200000000ff */
[C---:B------:R-:W-:Y:S01]  /*9b60*/  FFMA R11, R81.reuse, R90, R11 ;  /* 0x0000005a510b7223 */ /* 0x040fe2000000000b */
[C---:B------:R-:W-:Y:S01]  /*9b70*/  FFMA R0, R81.reuse, R89, R0 ;  /* 0x0000005951007223 */ /* 0x040fe20000000000 */
[----:B------:R-:W-:Y:S01]  /*9b80*/  FFMA R2, R81, R91, R2 ;  /* 0x0000005b51027223 */ /* 0x000fe20000000002 */
[C---:B------:R-:W-:Y:S01]  /*9b90*/  FMUL R3, R78.reuse, R14 ;  /* 0x0000000e4e037220 */ /* 0x040fe20000400000 */
[C---:B------:R-:W-:Y:S01]  /*9ba0*/  FMUL R15, R78.reuse, R15 ;  /* 0x0000000f4e0f7220 */ /* 0x040fe20000400000 */
[----:B------:R-:W-:Y:S01]  /*9bb0*/  F2FP.F16.F32.PACK_AB R7, R11, R10 ;  /* 0x0000000a0b07723e */ /* 0x000fe200000000ff */
[----:B------:R-:W-:Y:S01]  /*9bc0*/  FMUL R12, R78, R16 ;  /* 0x000000104e0c7220 */ /* 0x000fe20000400000 */
[----:B------:R-:W-:Y:S01]  /*9bd0*/  F2FP.F16.F32.PACK_AB R8, R2, R0 ;  /* 0x000000000208723e */ /* 0x000fe200000000ff */
[C---:B------:R-:W-:Y:S01]  /*9be0*/  FFMA R3, R81.reuse, R92, R3 ;  /* 0x0000005c51037223 */ /* 0x040fe20000000003 */
[C---:B------:R-:W-:Y:S01]  /*9bf0*/  FFMA R15, R81.reuse, R94, R15 ;  /* 0x0000005e510f7223 */ /* 0x040fe2000000000f */
[----:B------:R1:W-:Y:S01]  /*9c00*/  STS.128 [R178+UR48+0xc400], R4 ;  /* 0x00c40004b2007988 */ /* 0x0003e20008000c30 */
[----:B------:R-:W-:Y:S01]  /*9c10*/  FFMA R12, R81, R93, R12 ;  /* 0x0000005d510c7223 */ /* 0x000fe2000000000c */
[C---:B------:R-:W-:Y:S01]  /*9c20*/  FMUL R13, R78.reuse, R17 ;  /* 0x000000114e0d7220 */ /* 0x040fe20000400000 */
[C---:B------:R-:W-:Y:S01]  /*9c30*/  FMUL R14, R78.reuse, R18 ;  /* 0x000000124e0e7220 */ /* 0x040fe20000400000 */
[----:B------:R-:W-:Y:S01]  /*9c40*/  F2FP.F16.F32.PACK_AB R9, R15, R3 ;  /* 0x000000030f09723e */ /* 0x000fe200000000ff */
[--C-:B------:R-:W-:Y:S02]  /*9c50*/  HADD2.F32 R97, -RZ, R104.reuse.H0_H0 ;  /* 0x20000068ff617230 */ /* 0x100fe40000004100 */
[C---:B------:R-:W-:Y:S01]  /*9c60*/  FFMA R13, R81.reuse, R96, R13 ;  /* 0x00000060510d7223 */ /* 0x040fe2000000000d */
[----:B------:R-:W-:Y:S01]  /*9c70*/  FFMA R14, R81, R95, R14 ;  /* 0x0000005f510e7223 */ /* 0x000fe2000000000e */
[C---:B------:R-:W-:Y:S01]  /*9c80*/  FMUL R19, R78.reuse, R19 ;  /* 0x000000134e137220 */ /* 0x040fe20000400000 */
[----:B------:R-:W-:Y:S02]  /*9c90*/  HADD2.F32 R100, -RZ, R104.H1_H1 ;  /* 0x30000068ff647230 */ /* 0x000fe40000004100 */
[C---:B------:R-:W-:Y:S01]  /*9ca0*/  FMUL R16, R78.reuse, R20 ;  /* 0x000000144e107220 */ /* 0x040fe20000400000 */
[----:B------:R-:W-:Y:S01]  /*9cb0*/  F2FP.F16.F32.PACK_AB R10, R13, R12 ;  /* 0x0000000c0d0a723e */ /* 0x000fe200000000ff */
[C---:B------:R-:W-:Y:S01]  /*9cc0*/  FFMA R19, R81.reuse, R98, R19 ;  /* 0x0000006251137223 */ /* 0x040fe20000000013 */
[--C-:B------:R-:W-:Y:S02]  /*9cd0*/  HADD2.F32 R99, -RZ, R105.reuse.H0_H0 ;  /* 0x20000069ff637230 */ /* 0x100fe40000004100 */
[----:B------:R-:W-:Y:S01]  /*9ce0*/  FFMA R16, R81, R97, R16 ;  /* 0x0000006151107223 */ /* 0x000fe20000000010 */
[C---:B------:R-:W-:Y:S01]  /*9cf0*/  FMUL R17, R78.reuse, R21 ;  /* 0x000000154e117220 */ /* 0x040fe20000400000 */
[----:B------:R-:W-:Y:S01]  /*9d00*/  HADD2.F32 R102, -RZ, R105.H1_H1 ;  /* 0x30000069ff667230 */ /* 0x000fe20000004100 */
[----:B------:R-:W-:Y:S01]  /*9d10*/  F2FP.F16.F32.PACK_AB R11, R19, R14 ;  /* 0x0000000e130b723e */ /* 0x000fe200000000ff */
[C---:B------:R-:W-:Y:S01]  /*9d20*/  FMUL R18, R78.reuse, R22 ;  /* 0x000000164e127220 */ /* 0x040fe20000400000 */
[C---:B------:R-:W-:Y:S01]  /*9d30*/  FFMA R17, R81.reuse, R100, R17 ;  /* 0x0000006451117223 */ /* 0x040fe20000000011 */
[--C-:B------:R-:W-:Y:S02]  /*9d40*/  HADD2.F32 R101, -RZ, R106.reuse.H0_H0 ;  /* 0x2000006aff657230 */ /* 0x100fe40000004100 */
[C---:B------:R-:W-:Y:S01]  /*9d50*/  FMUL R23, R78.reuse, R23 ;  /* 0x000000174e177220 */ /* 0x040fe20000400000 */
[----:B------:R1:W-:Y:S01]  /*9d60*/  STS.128 [R179+0xc400], R8 ;  /* 0x00c40008b3007388 */ /* 0x0003e20000000c00 */
[----:B------:R-:W-:Y:S01]  /*9d70*/  FFMA R18, R81, R99, R18 ;  /* 0x0000006351127223 */ /* 0x000fe20000000012 */
[----:B------:R-:W-:Y:S01]  /*9d80*/  F2FP.F16.F32.PACK_AB R16, R17, R16 ;  /* 0x000000101110723e */ /* 0x000fe200000000ff */
[----:B------:R-:W-:Y:S01]  /*9d90*/  FFMA R23, R81, R102, R23 ;  /* 0x0000006651177223 */ /* 0x000fe20000000017 */
[----:B------:R-:W-:Y:S02]  /*9da0*/  HADD2.F32 R104, -RZ, R106.H1_H1 ;  /* 0x3000006aff687230 */ /* 0x000fe40000004100 */
[C---:B------:R-:W-:Y:S01]  /*9db0*/  FMUL R20, R78.reuse, R24 ;  /* 0x000000184e147220 */ /* 0x040fe20000400000 */
[--C-:B------:R-:W-:Y:S02]  /*9dc0*/  HADD2.F32 R103, -RZ, R107.reuse.H0_H0 ;  /* 0x2000006bff677230 */ /* 0x100fe40000004100 */
[C---:B------:R-:W-:Y:S01]  /*9dd0*/  FMUL R21, R78.reuse, R25 ;  /* 0x000000194e157220 */ /* 0x040fe20000400000 */
[----:B------:R-:W-:Y:S01]  /*9de0*/  F2FP.F16.F32.PACK_AB R17, R23, R18 ;  /* 0x000000121711723e */ /* 0x000fe200000000ff */
[C---:B------:R-:W-:Y:S01]  /*9df0*/  FFMA R20, R81.reuse, R101, R20 ;  /* 0x0000006551147223 */ /* 0x040fe20000000014 */
[----:B------:R-:W-:Y:S02]  /*9e00*/  HADD2.F32 R106, -RZ, R107.H1_H1 ;  /* 0x3000006bff6a7230 */ /* 0x000fe40000004100 */
[----:B------:R-:W-:Y:S01]  /*9e10*/  FFMA R21, R81, R104, R21 ;  /* 0x0000006851157223 */ /* 0x000fe20000000015 */
[C---:B------:R-:W-:Y:S01]  /*9e20*/  FMUL R22, R78.reuse, R26 ;  /* 0x0000001a4e167220 */ /* 0x040fe20000400000 */
[--C-:B------:R-:W-:Y:S02]  /*9e30*/  HADD2.F32 R105, -RZ, R112.reuse.H0_H0 ;  /* 0x20000070ff697230 */ /* 0x100fe40000004100 */
[C---:B------:R-:W-:Y:S01]  /*9e40*/  FMUL R27, R78.reuse, R27 ;  /* 0x0000001b4e1b7220 */ /* 0x040fe20000400000 */
[----:B------:R-:W-:Y:S01]  /*9e50*/  HADD2.F32 R108, -RZ, R112.H1_H1 ;  /* 0x30000070ff6c7230 */ /* 0x000fe20000004100 */
[----:B------:R-:W-:Y:S01]  /*9e60*/  F2FP.F16.F32.PACK_AB R18, R21, R20 ;  /* 0x000000141512723e */ /* 0x000fe200000000ff */
[C---:B------:R-:W-:Y:S01]  /*9e70*/  FFMA R22, R81.reuse, R103, R22 ;  /* 0x0000006751167223 */ /* 0x040fe20000000016 */
        /* <DEDUP_REMOVED lines=9> */
[--C-:B------:R-:W-:Y:S01]  /*9f10*/  HADD2.F32 R109, -RZ, R114.reuse.H0_H0 ;  /* 0x20000072ff6d7230 */ /* 0x100fe20000004100 */
[----:B------:R1:W-:Y:S01]  /*9f20*/  STS.128 [R177+0xc400], R16 ;  /* 0x00c40010b1007388 */ /* 0x0003e20000000c00 */
        /* <DEDUP_REMOVED lines=69> */
[C---:B------:R-:W-:Y:S01]  /*a380*/  FFMA R45, R81.reuse, R128, R45 ;  /* 0x00000080512d7223 */ /* 0x040fe2000000002d */
[C---:B------:R-:W-:Y:S01]  /*a390*/  FMUL R46, R78.reuse, R50 ;  /* 0x000000324e2e7220 */ /* 0x040fe20000400000 */
[--C-:B------:R-:W-:Y:S02]  /*a3a0*/  HADD2.F32 R129, -RZ, R136.reuse.H0_H0 ;  /* 0x20000088ff817230 */ /* 0x100fe40000004100 */
[C---:B------:R-:W-:Y:S01]  /*a3b0*/  FMUL R51, R78.reuse, R51 ;  /* 0x000000334e337220 */ /* 0x040fe20000400000 */
[----:B------:R-:W-:Y:S02]  /*a3c0*/  HADD2.F32 R132, -RZ, R136.H1_H1 ;  /* 0x30000088ff847230 */ /* 0x000fe40000004100 */
[C---:B------:R-:W-:Y:S01]  /*a3d0*/  FMUL R48, R78.reuse, R52 ;  /* 0x000000344e307220 */ /* 0x040fe20000400000 */
[--C-:B------:R-:W-:Y:S02]  /*a3e0*/  HADD2.F32 R131, -RZ, R137.reuse.H0_H0 ;  /* 0x20000089ff837230 */ /* 0x100fe40000004100 */
[C---:B------:R-:W-:Y:S01]  /*a3f0*/  FMUL R49, R78.reuse, R53 ;  /* 0x000000354e317220 */ /* 0x040fe20000400000 */
[C---:B------:R-:W-:Y:S01]  /*a400*/  FFMA R46, R81.reuse, R127, R46 ;  /* 0x0000007f512e7223 */ /* 0x040fe2000000002e */
[----:B------:R-:W-:Y:S02]  /*a410*/  HADD2.F32 R134, -RZ, R137.H1_H1 ;  /* 0x30000089ff867230 */ /* 0x000fe40000004100 */
[C---:B------:R-:W-:Y:S01]  /*a420*/  FMUL R50, R78.reuse, R54 ;  /* 0x000000364e327220 */ /* 0x040fe20000400000 */
[C---:B------:R-:W-:Y:S01]  /*a430*/  FFMA R51, R81.reuse, R130, R51 ;  /* 0x0000008251337223 */ /* 0x040fe20000000033 */
        /* <DEDUP_REMOVED lines=11> */
[----:B------:R-:W-:Y:S01]  /*a4f0*/  FFMA R55, R81, R134, R55 ;  /* 0x0000008651377223 */ /* 0x000fe20000000037 */
[--C-:B------:R-:W-:Y:S02]  /*a500*/  HADD2.F32 R137, -RZ, R144.reuse.H0_H0 ;  /* 0x20000090ff897230 */ /* 0x100fe40000004100 */
[C---:B------:R-:W-:Y:S01]  /*a510*/  FMUL R59, R78.reuse, R59 ;  /* 0x0000003b4e3b7220 */ /* 0x040fe20000400000 */
[----:B------:R-:W-:Y:S01]  /*a520*/  F2FP.F16.F32.PACK_AB R42, R45, R44 ;  /* 0x0000002c2d2a723e */ /* 0x000fe200000000ff */
[----:B------:R-:W-:Y:S01]  /*a530*/  FFMA R52, R81, R133, R52 ;  /* 0x0000008551347223 */ /* 0x000fe20000000034 */
[----:B------:R-:W-:Y:S01]  /*a540*/  F2FP.F16.F32.PACK_AB R43, R51, R46 ;  /* 0x0000002e332b723e */ /* 0x000fe200000000ff */
[----:B------:R-:W-:Y:S02]  /*a550*/  HADD2.F32 R140, -RZ, R144.H1_H1 ;  /* 0x30000090ff8c7230 */ /* 0x000fe40000004100 */
[C---:B------:R-:W-:Y:S01]  /*a560*/  FMUL R56, R78.reuse, R60 ;  /* 0x0000003c4e387220 */ /* 0x040fe20000400000 */
[C---:B------:R-:W-:Y:S01]  /*a570*/  FFMA R53, R81.reuse, R136, R53 ;  /* 0x0000008851357223 */ /* 0x040fe20000000035 */
[--C-:B------:R-:W-:Y:S01]  /*a580*/  HADD2.F32 R139, -RZ, R145.reuse.H0_H0 ;  /* 0x20000091ff8b7230 */ /* 0x100fe20000004100 */
[----:B------:R1:W-:Y:S01]  /*a590*/  STS.128 [R182+0xc400], R40 ;  /* 0x00c40028b6007388 */ /* 0x0003e20000000c00 */
        /* <DEDUP_REMOVED lines=15> */
[----:B------:R-:W-:Y:S02]  /*a690*/  HADD2.F32 R146, -RZ, R147.H1_H1 ;  /* 0x30000093ff927230 */ /* 0x000fe40000004100 */
[C---:B------:R-:W-:Y:S01]  /*a6a0*/  FMUL R62, R78.reuse, R66 ;  /* 0x000000424e3e7220 */ /* 0x040fe20000400000 */
[----:B------:R-:W-:Y:S01]  /*a6b0*/  F2FP.F16.F32.PACK_AB R49, R55, R50 ;  /* 0x000000323731723e */ /* 0x000fe200000000ff */
        /* <DEDUP_REMOVED lines=31> */
.L_x_121:
[----:B------:R-:W-:Y:S05]  /*a8b0*/  BSYNC.RECONVERGENT B0 ;  /* 0x0000000000007941 */ /* 0x000fea0003800200 */
.L_x_120:
[----:B------:R-:W-:Y:S01]  /*a8c0*/  BAR.SYNC.DEFER_BLOCKING 0x1, 0x80 ;  /* 0x0042000000007b1d */ /* 0x000fe20000010000 */
[----:B------:R-:W-:Y:S01]  /*a8d0*/  UISETP.NE.AND UP0, UPT, UR49, -0x4, UPT ;  /* 0xfffffffc3100788c */ /* 0x000fe2000bf05270 */
[----:B------:R-:W-:Y:S08]  /*a8e0*/  IADD3 R76, PT, PT, R76, 0x1, RZ ;  /* 0x000000014c4c7810 */ /* 0x000ff00007ffe0ff */
[----:B------:R-:W-:Y:S05]  /*a8f0*/  BRA.U !UP0, `(.L_x_122) ;  /* 0x0000000108287547 */ /* 0x000fea000b800000 */
[----:B------:R-:W-:Y:S01]  /*a900*/  ISETP.NE.AND P0, PT, R176, RZ, PT ;  /* 0x000000ffb000720c */ /* 0x000fe20003f05270 */
[----:B------:R-:W-:Y:S01]  /*a910*/  IMAD.U32 R3, RZ, RZ, UR51 ;  /* 0x00000033ff037e24 */ /* 0x000fe2000f8e00ff */
[----:B------:R-:W-:Y:S01]  /*a920*/  UIADD3 UR51, UPT, UPT, UR51, 0x1, URZ ;  /* 0x0000000133337890 */ /* 0x000fe2000fffe0ff */
[----:B------:R-:W-:Y:S03]  /*a930*/  IMAD.U32 R0, RZ, RZ, UR37 ;  /* 0x00000025ff007e24 */ /* 0x000fe6000f8e00ff */
[----:B------:R-:W-:Y:S04]  /*a940*/  UISETP.NE.AND UP0, UPT, UR51, 0x4, UPT ;  /* 0x000000043300788c */ /* 0x000fe8000bf05270 */
[----:B------:R-:W-:Y:S03]  /*a950*/  USEL UR51, UR51, URZ, UP0 ;  /* 0x000000ff33337287 */ /* 0x000fe60008000000 */
[----:B------:R-:W-:Y:S05]  /*a960*/  @P0 LEA R3, R3, UR48, 0x3 ;  /* 0x0000003003030c11 */ /* 0x000fea000f8e18ff */
[----:B------:R-:W-:Y:S05]  /*a970*/  @P0 VIADD R3, R3, 0x50 ;  /* 0x0000005003030836 */ /* 0x000fea0000000000 */
[----:B------:R-:W-:Y:S04]  /*a980*/  @P0 PRMT R0, R0, 0x654, R3 ;  /* 0x0000065400000816 */ /* 0x000fe80000000003 */
[----:B------:R2:W-:Y:S03]  /*a990*/  @P0 SYNCS.ARRIVE.TRANS64.RED.A1T0 RZ, [R0+URZ], RZ ;  /* 0x000000ff00ff09a7 */ /* 0x0005e600081004ff */
.L_x_122:
[----:B------:R-:W-:Y:S01]  /*a9a0*/  ISETP.NE.AND P2, PT, R171, RZ, PT ;  /* 0x000000ffab00720c */ /* 0x000fe20003f45270 */
[----:B------:R-:W-:Y:S01]  /*a9b0*/  UIADD3 UR49, UPT, UPT, UR49, 0x4, URZ ;  /* 0x0000000431317890 */ /* 0x000fe2000fffe0ff */
[----:B------:R-:W-:Y:S01]  /*a9c0*/  ISETP.NE.AND P0, PT, R173, 0x2, PT ;  /* 0x00000002ad00780c */ /* 0x000fe20003f05270 */
[----:B------:R-:W-:Y:S01]  /*a9d0*/  IMAD.IADD R20, R75, 0x1, R154 ;  /* 0x000000014b147824 */ /* 0x000fe200078e029a */
[----:B------:R-:W-:Y:S01]  /*a9e0*/  ISETP.NE.AND P1, PT, R76, 0x2, PT ;  /* 0x000000024c00780c */ /* 0x000fe20003f25270 */
[----:B------:R-:W-:Y:S01]  /*a9f0*/  IMAD.IADD R21, R77, 0x1, R156 ;  /* 0x000000014d157824 */ /* 0x000fe200078e029c */
[----:B--2---:R-:W-:Y:S02]  /*aa00*/  SEL R0, RZ, 0x1, P0 ;  /* 0x00000001ff007807 */ /* 0x004fe40000000000 */
[----:B------:R-:W-:Y:S02]  /*aa10*/  SEL R3, RZ, 0x1, P1 ;  /* 0x00000001ff037807 */ /* 0x000fe40000800000 */
[----:B------:R-:W-:Y:S02]  /*aa20*/  LOP3.LUT R165, R165, R0, RZ, 0x3c, !PT ;  /* 0x00000000a5a57212 */ /* 0x000fe400078e3cff */
[----:B------:R-:W-:Y:S02]  /*aa30*/  LOP3.LUT R166, R166, R3, RZ, 0x3c, !PT ;  /* 0x00000003a6a67212 */ /* 0x000fe400078e3cff */
[----:B------:R-:W-:Y:S02]  /*aa40*/  @P2 R2UR UR36, R164 ;  /* 0x00000000a42422ca */ /* 0x000fe400000e0000 */
[----:B------:R-:W-:Y:S02]  /*aa50*/  SEL R173, R173, RZ, P0 ;  /* 0x000000ffadad7207 */ /* 0x000fe40000000000 */
[----:B------:R-:W-:Y:S01]  /*aa60*/  SEL R76, R76, RZ, P1 ;  /* 0x000000ff4c4c7207 */ /* 0x000fe20000800000 */
[----:B------:R-:W-:Y:S10]  /*aa70*/  @P2 BRA `(.L_x_123) ;  /* 0xffffffa0000c2947 */ /* 0x000ff4000383ffff */
[----:B------:R-:W-:-:S09]  /*aa80*/  UISETP.NE.AND UP0, UPT, UR50, URZ, UPT ;  /* 0x000000ff3200728c */ /* 0x000fd2000bf05270 */
[----:B------:R-:W-:Y:S05]  /*aa90*/  BRA.U !UP0, `(.L_x_124) ;  /* 0x0000000108487547 */ /* 0x000fea000b800000 */
[----:B------:R-:W2:Y:S02]  /*aaa0*/  LDCU.64 UR4, c[0x0][0x890] ;  /* 0x00011200ff0477ac */ /* 0x000ea40008000a00 */
[----:B--2---:R-:W-:-:S04]  /*aab0*/  UISETP.NE.U32.AND UP0, UPT, UR4, URZ, UPT ;  /* 0x000000ff0400728c */ /* 0x004fc8000bf05070 */
[----:B------:R-:W-:-:S09]  /*aac0*/  UISETP.NE.AND.EX UP0, UPT, UR5, URZ, UPT, UP0 ;  /* 0x000000ff0500728c */ /* 0x000fd2000bf05300 */
[----:B------:R-:W-:Y:S05]  /*aad0*/  BRA.U UP0, `(.L_x_125) ;  /* 0x00000001000c7547 */ /* 0x000fea000b800000 */
[----:B------:R-:W-:-:S13]  /*aae0*/  FSETP.NEU.AND P0, PT, R81, RZ, PT ;  /* 0x000000ff5100720b */ /* 0x000fda0003f0d000 */
[----:B------:R-:W-:Y:S05]  /*aaf0*/  @!P0 EXIT ;  /* 0x000000000000894d */ /* 0x000fea0003800000 */
[----:B------:R-:W-:Y:S05]  /*ab00*/  BRA `(.L_x_124) ;  /* 0x00000000002c7947 */ /* 0x000fea0003800000 */
.L_x_125:
[----:B------:R-:W-:Y:S01]  /*ab10*/  ISETP.NE.AND P0, PT, R172, RZ, PT ;  /* 0x000000ffac00720c */ /* 0x000fe20003f05270 */
[----:B------:R-:W-:-:S12]  /*ab20*/  BSSY.RECONVERGENT B0, `(.L_x_124) ;  /* 0x0000009000007945 */ /* 0x000fd80003800200 */
[----:B------:R-:W-:Y:S05]  /*ab30*/  @P0 BRA `(.L_x_126) ;  /* 0x0000000000140947 */ /* 0x000fea0003800000 */
[----:B------:R-:W2:Y:S02]  /*ab40*/  LDCU.64 UR4, c[0x0][0x888] ;  /* 0x00011100ff0477ac */ /* 0x000ea40008000a00 */
[----:B--2---:R-:W-:-:S04]  /*ab50*/  ISETP.NE.U32.AND P0, PT, RZ, UR4, PT ;  /* 0x00000004ff007c0c */ /* 0x004fc8000bf05070 */
[----:B------:R-:W-:-:S13]  /*ab60*/  ISETP.NE.AND.EX P0, PT, RZ, UR5, PT, P0 ;  /* 0x00000005ff007c0c */ /* 0x000fda000bf05300 */
[----:B------:R-:W-:Y:S05]  /*ab70*/  @!P0 EXIT ;  /* 0x000000000000894d */ /* 0x000fea0003800000 */
[----:B------:R-:W-:Y:S05]  /*ab80*/  BRA `(.L_x_127) ;  /* 0x0000000000087947 */ /* 0x000fea0003800000 */
.L_x_126:
[----:B------:R-:W-:-:S13]  /*ab90*/  FSETP.NEU.AND P0, PT, R81, RZ, PT ;  /* 0x000000ff5100720b */ /* 0x000fda0003f0d000 */
[----:B------:R-:W-:Y:S05]  /*aba0*/  @!P0 EXIT ;  /* 0x000000000000894d */ /* 0x000fea0003800000 */
.L_x_127:
[----:B------:R-:W-:Y:S05]  /*abb0*/  BSYNC.RECONVERGENT B0 ;  /* 0x0000000000007941 */ /* 0x000fea0003800200 */
.L_x_124:
[----:B------:R-:W-:Y:S01]  /*abc0*/  ULEA UR4, UR51, UR48, 0x3 ;  /* 0x0000003033047291 */ /* 0x000fe2000f8e18ff */
[----:B------:R-:W-:-:S04]  /*abd0*/  DEPBAR.LE SB0, 0x0 ;  /* 0x000080000000791a */ /* 0x000fc80000000000 */
[----:B------:R-:W-:-:S04]  /*abe0*/  UIADD3 UR4, UPT, UPT, UR4, 0x50, URZ ;  /* 0x0000005004047890 */ /* 0x000fc8000fffe0ff */
[----:B------:R-:W-:-:S09]  /*abf0*/  UPRMT UR4, UR37, 0x654, UR4 ;  /* 0x0000065425047896 */ /* 0x000fd20008000004 */
[----:B------:R-:W-:Y:S01]  /*ac00*/  SYNCS.ARRIVE.TRANS64.RED.A1T0 RZ, [UR4], RZ ;  /* 0x000000ffffff79a7 */ /* 0x000fe20008100404 */
[----:B------:R-:W-:Y:S05]  /*ac10*/  EXIT ;  /* 0x000000000000794d */ /* 0x000fea0003800000 */
.L_x_19:
[----:B--2---:R2:W1:Y:S02]  /*ac20*/  SYNCS.PHASECHK.TRANS64.TRYWAIT P0, [R3+URZ+0xd0], R2 ;  /* 0x0000d002030075a7 */ /* 0x00446400080011ff */
[----:B-1----:R-:W-:Y:S05]  /*ac30*/  @!P0 NANOSLEEP.SYNCS 0x989680 ;  /* 0x009896800000895d */ /* 0x002fea0003900000 */
[----:B------:R-:W1:Y:S02]  /*ac40*/  @!P0 SYNCS.PHASECHK.TRANS64 P0, [R3+URZ+0xd0], R2 ;  /* 0x0000d002030085a7 */ /* 0x000e6400080010ff */
[----:B-1----:R-:W-:Y:S05]  /*ac50*/  @!P0 BRA `(.L_x_19) ;  /* 0xfffffffc00f08947 */ /* 0x002fea000383ffff */
[----:B------:R-:W-:Y:S05]  /*ac60*/  BRA `(.L_x_128) ;  /* 0xffffff6800487947 */ /* 0x000fea000383ffff */
.L_x_22:
[----:B-1----:R-:W-:-:S07]  /*ac70*/  MOV R2, UR33 ;  /* 0x0000002100027c02 */ /* 0x002fce0008000f00 */
.L_x_129:
[----:B-1----:R1:W2:Y:S02]  /*ac80*/  SYNCS.PHASECHK.TRANS64.TRYWAIT P0, [R2+URZ+0x18], R5 ;  /* 0x00001805020075a7 */ /* 0x0022a400080011ff */
[----:B--2---:R-:W-:Y:S05]  /*ac90*/  @!P0 NANOSLEEP.SYNCS 0x989680 ;  /* 0x009896800000895d */ /* 0x004fea0003900000 */
[----:B------:R-:W2:Y:S02]  /*aca0*/  @!P0 SYNCS.PHASECHK.TRANS64 P0, [R2+URZ+0x18], R5 ;  /* 0x00001805020085a7 */ /* 0x000ea400080010ff */
[----:B--2---:R-:W-:Y:S05]  /*acb0*/  @!P0 BRA `(.L_x_129) ;  /* 0xfffffffc00f08947 */ /* 0x004fea000383ffff */
[----:B------:R-:W-:Y:S05]  /*acc0*/  BRA `(.L_x_21) ;  /* 0xffffff6800987947 */ /* 0x000fea000383ffff */
.L_x_28:
[----:B-1----:R-:W-:-:S07]  /*acd0*/  MOV R2, UR17 ;  /* 0x0000001100027c02 */ /* 0x002fce0008000f00 */
.L_x_130:
[----:B-1----:R1:W2:Y:S02]  /*ace0*/  SYNCS.PHASECHK.TRANS64.TRYWAIT P0, [R2+URZ+0x18], R5 ;  /* 0x00001805020075a7 */ /* 0x0022a400080011ff */
[----:B--2---:R-:W-:Y:S05]  /*acf0*/  @!P0 NANOSLEEP.SYNCS 0x989680 ;  /* 0x009896800000895d */ /* 0x004fea0003900000 */
[----:B------:R-:W2:Y:S02]  /*ad00*/  @!P0 SYNCS.PHASECHK.TRANS64 P0, [R2+URZ+0x18], R5 ;  /* 0x00001805020085a7 */ /* 0x000ea400080010ff */
[----:B--2---:R-:W-:Y:S05]  /*ad10*/  @!P0 BRA `(.L_x_130) ;  /* 0xfffffffc00f08947 */ /* 0x004fea000383ffff */
[----:B------:R-:W-:Y:S05]  /*ad20*/  BRA `(.L_x_27) ;  /* 0xffffff6c00407947 */ /* 0x000fea000383ffff */
.L_x_32:
[----:B-1----:R1:W2:Y:S02]  /*ad30*/  SYNCS.PHASECHK.TRANS64.TRYWAIT P0, [R2+URZ+0x80], R3 ;  /* 0x00008003020075a7 */ /* 0x0022a400080011ff */
[----:B--2---:R-:W-:Y:S05]  /*ad40*/  @!P0 NANOSLEEP.SYNCS 0x989680 ;  /* 0x009896800000895d */ /* 0x004fea0003900000 */
[----:B------:R-:W2:Y:S02]  /*ad50*/  @!P0 SYNCS.PHASECHK.TRANS64 P0, [R2+URZ+0x80], R3 ;  /* 0x00008003020085a7 */ /* 0x000ea400080010ff */
[----:B--2---:R-:W-:Y:S05]  /*ad60*/  @!P0 BRA `(.L_x_32) ;  /* 0xfffffffc00f08947 */ /* 0x004fea000383ffff */
[----:B------:R-:W-:Y:S05]  /*ad70*/  BRA `(.L_x_131) ;  /* 0xffffff6c00d07947 */ /* 0x000fea000383ffff */
.L_x_36:
[----:B----4-:R-:W-:-:S07]  /*ad80*/  MOV R0, UR5 ;  /* 0x0000000500007c02 */ /* 0x010fce0008000f00 */
.L_x_132:
[----:B-1----:R1:W2:Y:S02]  /*ad90*/  SYNCS.PHASECHK.TRANS64.TRYWAIT P0, [R0+URZ], R3 ;  /* 0x00000003000075a7 */ /* 0x0022a400080011ff */
[----:B--2---:R-:W-:Y:S05]  /*ada0*/  @!P0 NANOSLEEP.SYNCS 0x989680 ;  /* 0x009896800000895d */ /* 0x004fea0003900000 */
[----:B------:R-:W2:Y:S02]  /*adb0*/  @!P0 SYNCS.PHASECHK.TRANS64 P0, [R0+URZ], R3 ;  /* 0x00000003000085a7 */ /* 0x000ea400080010ff */
[----:B--2---:R-:W-:Y:S05]  /*adc0*/  @!P0 BRA `(.L_x_132) ;  /* 0xfffffffc00f08947 */ /* 0x004fea000383ffff */
[----:B------:R-:W-:Y:S05]  /*add0*/  BRA `(.L_x_133) ;  /* 0xffffff7400407947 */ /* 0x000fea000383ffff */
.L_x_37:
[----:B----4-:R-:W-:-:S07]  /*ade0*/  MOV R0, UR5 ;  /* 0x0000000500007c02 */ /* 0x010fce0008000f00 */
.L_x_134:
[----:B-1----:R1:W2:Y:S02]  /*adf0*/  SYNCS.PHASECHK.TRANS64.TRYWAIT P0, [R0+URZ], R3 ;  /* 0x00000003000075a7 */ /* 0x0022a400080011ff */
[----:B--2---:R-:W-:Y:S05]  /*ae00*/  @!P0 NANOSLEEP.SYNCS 0x989680 ;  /* 0x009896800000895d */ /* 0x004fea0003900000 */
[----:B------:R-:W2:Y:S02]  /*ae10*/  @!P0 SYNCS.PHASECHK.TRANS64 P0, [R0+URZ], R3 ;  /* 0x00000003000085a7 */ /* 0x000ea400080010ff */
[----:B--2---:R-:W-:Y:S05]  /*ae20*/  @!P0 BRA `(.L_x_134) ;  /* 0xfffffffc00f08947 */ /* 0x004fea000383ffff */
[----:B------:R-:W-:Y:S05]  /*ae30*/  BRA `(.L_x_135) ;  /* 0xffffff74004c7947 */ /* 0x000fea000383ffff */
.L_x_40:
[----:B-1----:R1:W2:Y:S02]  /*ae40*/  SYNCS.PHASECHK.TRANS64.TRYWAIT P0, [R0+URZ+0xc0], R5 ;  /* 0x0000c005000075a7 */ /* 0x0022a400080011ff */
[----:B--2---:R-:W-:Y:S05]  /*ae50*/  @!P0 NANOSLEEP.SYNCS 0x989680 ;  /* 0x009896800000895d */ /* 0x004fea0003900000 */
[----:B------:R-:W2:Y:S02]  /*ae60*/  @!P0 SYNCS.PHASECHK.TRANS64 P0, [R0+URZ+0xc0], R5 ;  /* 0x0000c005000085a7 */ /* 0x000ea400080010ff */
[----:B--2---:R-:W-:Y:S05]  /*ae70*/  @!P0 BRA `(.L_x_40) ;  /* 0xfffffffc00f08947 */ /* 0x004fea000383ffff */
[----:B------:R-:W-:Y:S05]  /*ae80*/  BRA `(.L_x_136) ;  /* 0xffffff7400a87947 */ /* 0x000fea000383ffff */
.L_x_41:
[----:B------:R-:W-:-:S07]  /*ae90*/  MOV R0, UR5 ;  /* 0x0000000500007c02 */ /* 0x000fce0008000f00 */
.L_x_137:
[----:B-1----:R1:W2:Y:S02]  /*aea0*/  SYNCS.PHASECHK.TRANS64.TRYWAIT P0, [R0+URZ+0x90], R5 ;  /* 0x00009005000075a7 */ /* 0x0022a400080011ff */
[----:B--2---:R-:W-:Y:S05]  /*aeb0*/  @!P0 NANOSLEEP.SYNCS 0x989680 ;  /* 0x009896800000895d */ /* 0x004fea0003900000 */
[----:B------:R-:W2:Y:S02]  /*aec0*/  @!P0 SYNCS.PHASECHK.TRANS64 P0, [R0+URZ+0x90], R5 ;  /* 0x00009005000085a7 */ /* 0x000ea400080010ff */
[----:B--2---:R-:W-:Y:S05]  /*aed0*/  @!P0 BRA `(.L_x_137) ;  /* 0xfffffffc00f08947 */ /* 0x004fea000383ffff */
[----:B------:R-:W-:Y:S05]  /*aee0*/  BRA `(.L_x_138) ;  /* 0xffffff7400b87947 */ /* 0x000fea000383ffff */
.L_x_42:
[----:B-1----:R1:W2:Y:S02]  /*aef0*/  SYNCS.PHASECHK.TRANS64.TRYWAIT P1, [R0+URZ+0x80], R5 ;  /* 0x00008005000075a7 */ /* 0x0022a400080211ff */
[----:B--2---:R-:W-:Y:S05]  /*af00*/  @!P1 NANOSLEEP.SYNCS 0x989680 ;  /* 0x009896800000995d */ /* 0x004fea0003900000 */
[----:B------:R-:W2:Y:S02]  /*af10*/  @!P1 SYNCS.PHASECHK.TRANS64 P1, [R0+URZ+0x80], R5 ;  /* 0x00008005000095a7 */ /* 0x000ea400080210ff */
[----:B--2---:R-:W-:Y:S05]  /*af20*/  @!P1 BRA `(.L_x_42) ;  /* 0xfffffffc00f09947 */ /* 0x004fea000383ffff */
[----:B------:R-:W-:Y:S05]  /*af30*/  BRA `(.L_x_139) ;  /* 0xffffff7400e87947 */ /* 0x000fea000383ffff */
.L_x_45:
[----:B------:R-:W-:-:S07]  /*af40*/  MOV R0, UR5 ;  /* 0x0000000500007c02 */ /* 0x000fce0008000f00 */
.L_x_140:
[----:B-1----:R1:W2:Y:S02]  /*af50*/  SYNCS.PHASECHK.TRANS64.TRYWAIT P0, [R0+URZ+0x90], R3 ;  /* 0x00009003000075a7 */ /* 0x0022a400080011ff */
[----:B--2---:R-:W-:Y:S05]  /*af60*/  @!P0 NANOSLEEP.SYNCS 0x989680 ;  /* 0x009896800000895d */ /* 0x004fea0003900000 */
[----:B------:R-:W2:Y:S02]  /*af70*/  @!P0 SYNCS.PHASECHK.TRANS64 P0, [R0+URZ+0x90], R3 ;  /* 0x00009003000085a7 */ /* 0x000ea400080010ff */
[----:B--2---:R-:W-:Y:S05]  /*af80*/  @!P0 BRA `(.L_x_140) ;  /* 0xfffffffc00f08947 */ /* 0x004fea000383ffff */
[----:B------:R-:W-:Y:S05]  /*af90*/  BRA `(.L_x_44) ;  /* 0xffffff78003c7947 */ /* 0x000fea000383ffff */
.L_x_52:
[----:B-1----:R1:W2:Y:S02]  /*afa0*/  SYNCS.PHASECHK.TRANS64.TRYWAIT P1, [R0+URZ+0x80], R5 ;  /* 0x00008005000075a7 */ /* 0x0022a400080211ff */
[----:B--2---:R-:W-:Y:S05]  /*afb0*/  @!P1 NANOSLEEP.SYNCS 0x989680 ;  /* 0x009896800000995d */ /* 0x004fea0003900000 */
[----:B------:R-:W2:Y:S02]  /*afc0*/  @!P1 SYNCS.PHASECHK.TRANS64 P1, [R0+URZ+0x80], R5 ;  /* 0x00008005000095a7 */ /* 0x000ea400080210ff */
[----:B--2---:R-:W-:Y:S05]  /*afd0*/  @!P1 BRA `(.L_x_52) ;  /* 0xfffffffc00f09947 */ /* 0x004fea000383ffff */
[----:B------:R-:W-:Y:S05]  /*afe0*/  BRA `(.L_x_141) ;  /* 0xffffff7c00ac7947 */ /* 0x000fea000383ffff */
.L_x_53:
[----:B------:R-:W-:-:S07]  /*aff0*/  MOV R3, UR7 ;  /* 0x0000000700037c02 */ /* 0x000fce0008000f00 */
.L_x_142:
[----:B-1----:R1:W2:Y:S02]  /*b000*/  SYNCS.PHASECHK.TRANS64.TRYWAIT P0, [R3+URZ+0xb0], R0 ;  /* 0x0000b000030075a7 */ /* 0x0022a400080011ff */
[----:B--2---:R-:W-:Y:S05]  /*b010*/  @!P0 NANOSLEEP.SYNCS 0x989680 ;  /* 0x009896800000895d */ /* 0x004fea0003900000 */
[----:B------:R-:W2:Y:S02]  /*b020*/  @!P0 SYNCS.PHASECHK.TRANS64 P0, [R3+URZ+0xb0], R0 ;  /* 0x0000b000030085a7 */ /* 0x000ea400080010ff */
[----:B--2---:R-:W-:Y:S05]  /*b030*/  @!P0 BRA `(.L_x_142) ;  /* 0xfffffffc00f08947 */ /* 0x004fea000383ffff */
[----:B------:R-:W-:Y:S05]  /*b040*/  BRA `(.L_x_143) ;  /* 0xffffff7c00e47947 */ /* 0x000fea000383ffff */
.L_x_56:
[----:B------:R-:W-:Y:S07]  /*b050*/  MOV R0, UR6 ;  /* 0x0000000600007c02 */ /* 0x000fee0008000f00 */
.L_x_144:
[----:B-1----:R1:W2:Y:S02]  /*b060*/  SYNCS.PHASECHK.TRANS64.TRYWAIT P0, [R0+URZ], R3 ;  /* 0x00000003000075a7 */ /* 0x0022a400080011ff */
[----:B--2---:R-:W-:Y:S05]  /*b070*/  @!P0 NANOSLEEP.SYNCS 0x989680 ;  /* 0x009896800000895d */ /* 0x004fea0003900000 */
[----:B------:R-:W2:Y:S02]  /*b080*/  @!P0 SYNCS.PHASECHK.TRANS64 P0, [R0+URZ], R3 ;  /* 0x00000003000085a7 */ /* 0x000ea400080010ff */
[----:B--2---:R-:W-:Y:S05]  /*b090*/  @!P0 BRA `(.L_x_144) ;  /* 0xfffffffc00f08947 */ /* 0x004fea000383ffff */
[----:B------:R-:W-:Y:S05]  /*b0a0*/  BRA `(.L_x_55) ;  /* 0xffffff8000007947 */ /* 0x000fea000383ffff */
.L_x_59:
[----:B------:R-:W-:-:S07]  /*b0b0*/  MOV R0, UR6 ;  /* 0x0000000600007c02 */ /* 0x000fce0008000f00 */
.L_x_145:
[----:B--2---:R2:W4:Y:S02]  /*b0c0*/  SYNCS.PHASECHK.TRANS64.TRYWAIT P0, [R0+URZ], R3 ;  /* 0x00000003000075a7 */ /* 0x00452400080011ff */
[----:B----4-:R-:W-:Y:S05]  /*b0d0*/  @!P0 NANOSLEEP.SYNCS 0x989680 ;  /* 0x009896800000895d */ /* 0x010fea0003900000 */
[----:B------:R-:W4:Y:S02]  /*b0e0*/  @!P0 SYNCS.PHASECHK.TRANS64 P0, [R0+URZ], R3 ;  /* 0x00000003000085a7 */ /* 0x000f2400080010ff */
[----:B----4-:R-:W-:Y:S05]  /*b0f0*/  @!P0 BRA `(.L_x_145) ;  /* 0xfffffffc00f08947 */ /* 0x010fea000383ffff */
[----:B------:R-:W-:Y:S05]  /*b100*/  BRA `(.L_x_146) ;  /* 0xffffff8000dc7947 */ /* 0x000fea000383ffff */
.L_x_60:
[----:B------:R-:W-:-:S07]  /*b110*/  MOV R0, UR7 ;  /* 0x0000000700007c02 */ /* 0x000fce0008000f00 */
.L_x_147:
[----:B-1----:R1:W2:Y:S02]  /*b120*/  SYNCS.PHASECHK.TRANS64.TRYWAIT P0, [R0+URZ], R3 ;  /* 0x00000003000075a7 */ /* 0x0022a400080011ff */
[----:B--2---:R-:W-:Y:S05]  /*b130*/  @!P0 NANOSLEEP.SYNCS 0x989680 ;  /* 0x009896800000895d */ /* 0x004fea0003900000 */
[----:B------:R-:W2:Y:S02]  /*b140*/  @!P0 SYNCS.PHASECHK.TRANS64 P0, [R0+URZ], R3 ;  /* 0x00000003000085a7 */ /* 0x000ea400080010ff */
[----:B--2---:R-:W-:Y:S05]  /*b150*/  @!P0 BRA `(.L_x_147) ;  /* 0xfffffffc00f08947 */ /* 0x004fea000383ffff */
[----:B------:R-:W-:Y:S05]  /*b160*/  BRA `(.L_x_148) ;  /* 0xffffff8000e87947 */ /* 0x000fea000383ffff */
.L_x_65:
[----:B--2---:R2:W3:Y:S02]  /*b170*/  SYNCS.PHASECHK.TRANS64.TRYWAIT P0, [R0+URZ+0x80], R3 ;  /* 0x00008003000075a7 */ /* 0x0044e400080011ff */
[----:B---3--:R-:W-:Y:S05]  /*b180*/  @!P0 NANOSLEEP.SYNCS 0x989680 ;  /* 0x009896800000895d */ /* 0x008fea0003900000 */
[----:B------:R-:W3:Y:S02]  /*b190*/  @!P0 SYNCS.PHASECHK.TRANS64 P0, [R0+URZ+0x80], R3 ;  /* 0x00008003000085a7 */ /* 0x000ee400080010ff */
[----:B---3--:R-:W-:Y:S05]  /*b1a0*/  @!P0 BRA `(.L_x_65) ;  /* 0xfffffffc00f08947 */ /* 0x008fea000383ffff */
[----:B------:R-:W-:Y:S05]  /*b1b0*/  BRA `(.L_x_149) ;  /* 0xffffff8400f47947 */ /* 0x000fea000383ffff */
.L_x_68:
[----:B------:R-:W-:Y:S07]  /*b1c0*/  MOV R0, UR7 ;  /* 0x0000000700007c02 */ /* 0x000fee0008000f00 */
.L_x_150:
[----:B--2---:R2:W3:Y:S02]  /*b1d0*/  SYNCS.PHASECHK.TRANS64.TRYWAIT P0, [R0+URZ+0x78], R3 ;  /* 0x00007803000075a7 */ /* 0x0044e400080011ff */
[----:B---3--:R-:W-:Y:S05]  /*b1e0*/  @!P0 NANOSLEEP.SYNCS 0x989680 ;  /* 0x009896800000895d */ /* 0x008fea0003900000 */
[----:B------:R-:W3:Y:S02]  /*b1f0*/  @!P0 SYNCS.PHASECHK.TRANS64 P0, [R0+URZ+0x78], R3 ;  /* 0x00007803000085a7 */ /* 0x000ee400080010ff */
[----:B---3--:R-:W-:Y:S05]  /*b200*/  @!P0 BRA `(.L_x_150) ;  /* 0xfffffffc00f08947 */ /* 0x008fea000383ffff */
[----:B------:R-:W-:Y:S05]  /*b210*/  BRA `(.L_x_67) ;  /* 0xffffff8800d47947 */ /* 0x000fea000383ffff */
.L_x_71:
[----:B------:R-:W-:Y:S07]  /*b220*/  MOV R3, UR7 ;  /* 0x0000000700037c02 */ /* 0x000fee0008000f00 */
.L_x_151:
[----:B-1----:R1:W2:Y:S02]  /*b230*/  SYNCS.PHASECHK.TRANS64.TRYWAIT P0, [R3+URZ+0x50], R12 ;  /* 0x0000500c030075a7 */ /* 0x0022a400080011ff */
[----:B--2---:R-:W-:Y:S05]  /*b240*/  @!P0 NANOSLEEP.SYNCS 0x989680 ;  /* 0x009896800000895d */ /* 0x004fea0003900000 */
[----:B------:R-:W2:Y:S02]  /*b250*/  @!P0 SYNCS.PHASECHK.TRANS64 P0, [R3+URZ+0x50], R12 ;  /* 0x0000500c030085a7 */ /* 0x000ea400080010ff */
[----:B--2---:R-:W-:Y:S05]  /*b260*/  @!P0 BRA `(.L_x_151) ;  /* 0xfffffffc00f08947 */ /* 0x004fea000383ffff */
[----:B------:R-:W-:Y:S05]  /*b270*/  BRA `(.L_x_152) ;  /* 0xffffff8c004c7947 */ /* 0x000fea000383ffff */
.L_x_72:
[----:B-1----:R-:W-:Y:S07]  /*b280*/  MOV R3, UR7 ;  /* 0x0000000700037c02 */ /* 0x002fee0008000f00 */
.L_x_153:
[----:B-1----:R1:W2:Y:S02]  /*b290*/  SYNCS.PHASECHK.TRANS64.TRYWAIT P0, [R3+URZ+0x58], R12 ;  /* 0x0000580c030075a7 */ /* 0x0022a400080011ff */
[----:B--2---:R-:W-:Y:S05]  /*b2a0*/  @!P0 NANOSLEEP.SYNCS 0x989680 ;  /* 0x009896800000895d */ /* 0x004fea0003900000 */
[----:B------:R-:W2:Y:S02]  /*b2b0*/  @!P0 SYNCS.PHASECHK.TRANS64 P0, [R3+URZ+0x58], R12 ;  /* 0x0000580c030085a7 */ /* 0x000ea400080010ff */
[----:B--2---:R-:W-:Y:S05]  /*b2c0*/  @!P0 BRA `(.L_x_153) ;  /* 0xfffffffc00f08947 */ /* 0x004fea000383ffff */
[----:B------:R-:W-:Y:S05]  /*b2d0*/  BRA `(.L_x_154) ;  /* 0xffffff8c00887947 */ /* 0x000fea000383ffff */
.L_x_73:
[----:B-1----:R-:W-:Y:S07]  /*b2e0*/  MOV R3, UR7 ;  /* 0x0000000700037c02 */ /* 0x002fee0008000f00 */
.L_x_155:
[----:B-1----:R1:W2:Y:S02]  /*b2f0*/  SYNCS.PHASECHK.TRANS64.TRYWAIT P0, [R3+URZ+0x60], R12 ;  /* 0x0000600c030075a7 */ /* 0x0022a400080011ff */
[----:B--2---:R-:W-:Y:S05]  /*b300*/  @!P0 NANOSLEEP.SYNCS 0x989680 ;  /* 0x009896800000895d */ /* 0x004fea0003900000 */
[----:B------:R-:W2:Y:S02]  /*b310*/  @!P0 SYNCS.PHASECHK.TRANS64 P0, [R3+URZ+0x60], R12 ;  /* 0x0000600c030085a7 */ /* 0x000ea400080010ff */
[----:B--2---:R-:W-:Y:S05]  /*b320*/  @!P0 BRA `(.L_x_155) ;  /* 0xfffffffc00f08947 */ /* 0x004fea000383ffff */
[----:B------:R-:W-:Y:S05]  /*b330*/  BRA `(.L_x_156) ;  /* 0xffffff8c00d07947 */ /* 0x000fea000383ffff */
.L_x_74:
[----:B------:R-:W-:Y:S07]  /*b340*/  MOV R3, UR7 ;  /* 0x0000000700037c02 */ /* 0x000fee0008000f00 */
.L_x_157:
[----:B-1----:R1:W2:Y:S02]  /*b350*/  SYNCS.PHASECHK.TRANS64.TRYWAIT P0, [R3+URZ+0x68], R12 ;  /* 0x0000680c030075a7 */ /* 0x0022a400080011ff */
[----:B--2---:R-:W-:Y:S05]  /*b360*/  @!P0 NANOSLEEP.SYNCS 0x989680 ;  /* 0x009896800000895d */ /* 0x004fea0003900000 */
[----:B------:R-:W2:Y:S02]  /*b370*/  @!P0 SYNCS.PHASECHK.TRANS64 P0, [R3+URZ+0x68], R12 ;  /* 0x0000680c030085a7 */ /* 0x000ea400080010ff */
[----:B--2---:R-:W-:Y:S05]  /*b380*/  @!P0 BRA `(.L_x_157) ;  /* 0xfffffffc00f08947 */ /* 0x004fea000383ffff */
[----:B------:R-:W-:Y:S05]  /*b390*/  BRA `(.L_x_158) ;  /* 0xffffff9000587947 */ /* 0x000fea000383ffff */
.L_x_76:
[----:B------:R-:W-:-:S07]  /*b3a0*/  MOV R0, UR7 ;  /* 0x0000000700007c02 */ /* 0x000fce0008000f00 */
.L_x_159:
[----:B-1----:R1:W3:Y:S02]  /*b3b0*/  SYNCS.PHASECHK.TRANS64.TRYWAIT P0, [R0+URZ+0x50], R3 ;  /* 0x00005003000075a7 */ /* 0x0022e400080011ff */
[----:B---3--:R-:W-:Y:S05]  /*b3c0*/  @!P0 NANOSLEEP.SYNCS 0x989680 ;  /* 0x009896800000895d */ /* 0x008fea0003900000 */
[----:B------:R-:W3:Y:S02]  /*b3d0*/  @!P0 SYNCS.PHASECHK.TRANS64 P0, [R0+URZ+0x50], R3 ;  /* 0x00005003000085a7 */ /* 0x000ee400080010ff */
[----:B---3--:R-:W-:Y:S05]  /*b3e0*/  @!P0 BRA `(.L_x_159) ;  /* 0xfffffffc00f08947 */ /* 0x008fea000383ffff */
[----:B------:R-:W-:Y:S05]  /*b3f0*/  BRA `(.L_x_160) ;  /* 0xffffff9000c87947 */ /* 0x000fea000383ffff */
.L_x_77:
[----:B-1----:R-:W-:-:S07]  /*b400*/  MOV R0, UR7 ;  /* 0x0000000700007c02 */ /* 0x002fce0008000f00 */
.L_x_161:
[----:B-1----:R1:W3:Y:S02]  /*b410*/  SYNCS.PHASECHK.TRANS64.TRYWAIT P0, [R0+URZ+0x58], R3 ;  /* 0x00005803000075a7 */ /* 0x0022e400080011ff */
[----:B---3--:R-:W-:Y:S05]  /*b420*/  @!P0 NANOSLEEP.SYNCS 0x989680 ;  /* 0x009896800000895d */ /* 0x008fea0003900000 */
[----:B------:R-:W3:Y:S02]  /*b430*/  @!P0 SYNCS.PHASECHK.TRANS64 P0, [R0+URZ+0x58], R3 ;  /* 0x00005803000085a7 */ /* 0x000ee400080010ff */
[----:B---3--:R-:W-:Y:S05]  /*b440*/  @!P0 BRA `(.L_x_161) ;  /* 0xfffffffc00f08947 */ /* 0x008fea000383ffff */
[----:B------:R-:W-:Y:S05]  /*b450*/  BRA `(.L_x_162) ;  /* 0xffffff9000b87947 */ /* 0x000fea000383ffff */
.L_x_78:
[----:B-1----:R-:W-:-:S07]  /*b460*/  MOV R0, UR7 ;  /* 0x0000000700007c02 */ /* 0x002fce0008000f00 */
.L_x_163:
[----:B-1----:R1:W3:Y:S02]  /*b470*/  SYNCS.PHASECHK.TRANS64.TRYWAIT P0, [R0+URZ+0x60], R3 ;  /* 0x00006003000075a7 */ /* 0x0022e400080011ff */
[----:B---3--:R-:W-:Y:S05]  /*b480*/  @!P0 NANOSLEEP.SYNCS 0x989680 ;  /* 0x009896800000895d */ /* 0x008fea0003900000 */
[----:B------:R-:W3:Y:S02]  /*b490*/  @!P0 SYNCS.PHASECHK.TRANS64 P0, [R0+URZ+0x60], R3 ;  /* 0x00006003000085a7 */ /* 0x000ee400080010ff */
[----:B---3--:R-:W-:Y:S05]  /*b4a0*/  @!P0 BRA `(.L_x_163) ;  /* 0xfffffffc00f08947 */ /* 0x008fea000383ffff */
[----:B------:R-:W-:Y:S05]  /*b4b0*/  BRA `(.L_x_164) ;  /* 0xffffff9000a87947 */ /* 0x000fea000383ffff */
.L_x_80:
[----:B--2---:R2:W4:Y:S02]  /*b4c0*/  SYNCS.PHASECHK.TRANS64.TRYWAIT P0, [R0+URZ+0x80], R3 ;  /* 0x00008003000075a7 */ /* 0x00452400080011ff */
[----:B----4-:R-:W-:Y:S05]  /*b4d0*/  @!P0 NANOSLEEP.SYNCS 0x989680 ;  /* 0x009896800000895d */ /* 0x010fea0003900000 */
[----:B------:R-:W4:Y:S02]  /*b4e0*/  @!P0 SYNCS.PHASECHK.TRANS64 P0, [R0+URZ+0x80], R3 ;  /* 0x00008003000085a7 */ /* 0x000f2400080010ff */
[----:B----4-:R-:W-:Y:S05]  /*b4f0*/  @!P0 BRA `(.L_x_80) ;  /* 0xfffffffc00f08947 */ /* 0x010fea000383ffff */
[----:B------:R-:W-:Y:S05]  /*b500*/  BRA `(.L_x_165) ;  /* 0xffffff94007c7947 */ /* 0x000fea000383ffff */
.L_x_91:
[----:B-1----:R-:W-:Y:S04]  /*b510*/  MOV R3, UR48 ;  /* 0x0000003000037c02 */ /* 0x002fe80008000f00 */
[----:B------:R1:W3:Y:S03]  /*b520*/  SYNCS.PHASECHK.TRANS64.TRYWAIT P1, [R3+URZ+0x30], R4 ;  /* 0x00003004030075a7 */ /* 0x0002e600080211ff */
[----:B---3--:R-:W-:Y:S05]  /*b530*/  @!P1 NANOSLEEP.SYNCS 0x989680 ;  /* 0x009896800000995d */ /* 0x008fea0003900000 */
[----:B------:R-:W3:Y:S02]  /*b540*/  @!P1 SYNCS.PHASECHK.TRANS64 P1, [R3+URZ+0x30], R4 ;  /* 0x00003004030095a7 */ /* 0x000ee400080210ff */
[----:B---3--:R-:W-:Y:S05]  /*b550*/  @!P1 BRA `(.L_x_91) ;  /* 0xfffffffc00ec9947 */ /* 0x008fea000383ffff */
[----:B------:R-:W-:Y:S05]  /*b560*/  BRA `(.L_x_90) ;  /* 0xffffffa000d07947 */ /* 0x000fea000383ffff */
.L_x_93:
[----:B-1----:R1:W4:Y:S02]  /*b570*/  SYNCS.PHASECHK.TRANS64.TRYWAIT P0, [R87+URZ+0xa0], R0 ;  /* 0x0000a000570075a7 */ /* 0x00232400080011ff */
[----:B----4-:R-:W-:Y:S05]  /*b580*/  @!P0 NANOSLEEP.SYNCS 0x989680 ;  /* 0x009896800000895d */ /* 0x010fea0003900000 */
[----:B------:R-:W4:Y:S02]  /*b590*/  @!P0 SYNCS.PHASECHK.TRANS64 P0, [R87+URZ+0xa0], R0 ;  /* 0x0000a000570085a7 */ /* 0x000f2400080010ff */
[----:B----4-:R-:W-:Y:S05]  /*b5a0*/  @!P0 BRA `(.L_x_93) ;  /* 0xfffffffc00f08947 */ /* 0x010fea000383ffff */
[----:B------:R-:W-:Y:S05]  /*b5b0*/  BRA `(.L_x_92) ;  /* 0xffffffa400307947 */ /* 0x000fea000383ffff */
.L_x_102:
[----:B--2---:R2:W3:Y:S02]  /*b5c0*/  SYNCS.PHASECHK.TRANS64.TRYWAIT P0, [R3+URZ+0x30], R0 ;  /* 0x00003000030075a7 */ /* 0x0044e400080011ff */
[----:B---3--:R-:W-:Y:S05]  /*b5d0*/  @!P0 NANOSLEEP.SYNCS 0x989680 ;  /* 0x009896800000895d */ /* 0x008fea0003900000 */
[----:B------:R-:W3:Y:S02]  /*b5e0*/  @!P0 SYNCS.PHASECHK.TRANS64 P0, [R3+URZ+0x30], R0 ;  /* 0x00003000030085a7 */ /* 0x000ee400080010ff */
[----:B---3--:R-:W-:Y:S05]  /*b5f0*/  @!P0 BRA `(.L_x_102) ;  /* 0xfffffffc00f08947 */ /* 0x008fea000383ffff */
[----:B------:R-:W-:Y:S05]  /*b600*/  BRA `(.L_x_101) ;  /* 0xffffffb400f87947 */ /* 0x000fea000383ffff */
.L_x_110:
[----:B--2---:R2:W3:Y:S02]  /*b610*/  SYNCS.PHASECHK.TRANS64.TRYWAIT P0, [R0+URZ+0x30], R7 ;  /* 0x00003007000075a7 */ /* 0x0044e400080011ff */
[----:B---3--:R-:W-:Y:S05]  /*b620*/  @!P0 NANOSLEEP.SYNCS 0x989680 ;  /* 0x009896800000895d */ /* 0x008fea0003900000 */
[----:B------:R-:W3:Y:S02]  /*b630*/  @!P0 SYNCS.PHASECHK.TRANS64 P0, [R0+URZ+0x30], R7 ;  /* 0x00003007000085a7 */ /* 0x000ee400080010ff */
[----:B---3--:R-:W-:Y:S05]  /*b640*/  @!P0 BRA `(.L_x_110) ;  /* 0xfffffffc00f08947 */ /* 0x008fea000383ffff */
[----:B------:R-:W-:Y:S05]  /*b650*/  BRA `(.L_x_109) ;  /* 0xffffffc800ec7947 */ /* 0x000fea000383ffff */
.L_x_118:
[----:B-1----:R1:W2:Y:S02]  /*b660*/  SYNCS.PHASECHK.TRANS64.TRYWAIT P0, [R3+URZ+0x30], R0 ;  /* 0x00003000030075a7 */ /* 0x0022a400080011ff */
[----:B--2---:R-:W-:Y:S05]  /*b670*/  @!P0 NANOSLEEP.SYNCS 0x989680 ;  /* 0x009896800000895d */ /* 0x004fea0003900000 */
[----:B------:R-:W2:Y:S02]  /*b680*/  @!P0 SYNCS.PHASECHK.TRANS64 P0, [R3+URZ+0x30], R0 ;  /* 0x00003000030085a7 */ /* 0x000ea400080010ff */
[----:B--2---:R-:W-:Y:S05]  /*b690*/  @!P0 BRA `(.L_x_118) ;  /* 0xfffffffc00f08947 */ /* 0x004fea000383ffff */
[----:B------:R-:W-:Y:S05]  /*b6a0*/  BRA `(.L_x_117) ;  /* 0xffffffdc00e07947 */ /* 0x000fea000383ffff */
        .weak           $__internal_0_$__cuda_sm10x_tcgen05_guardrail_trap_col_being_dealloced_not_returned_by_alloc
        .type           $__internal_0_$__cuda_sm10x_tcgen05_guardrail_trap_col_being_dealloced_not_returned_by_alloc,@function
        .size           $__internal_0_$__cuda_sm10x_tcgen05_guardrail_trap_col_being_dealloced_not_returned_by_alloc,($__internal_1_$__cuda_sm10x_tcgen05_guardrail_trap_phase_invalid_during_alloc - $__internal_0_$__cuda_sm10x_tcgen05_guardrail_trap_col_being_dealloced_not_returned_by_alloc)
$__internal_0_$__cuda_sm10x_tcgen05_guardrail_trap_col_being_dealloced_not_returned_by_alloc:
[----:B------:R-:W-:Y:S05]  /*b6b0*/  BPT.TRAP 0x1 ;  /* 0x000000040000795c */ /* 0x000fea0000300000 */
[----:B------:R-:W-:-:S04]  /*b6c0*/  HFMA2 R3, -RZ, RZ, 0, 0 ;  /* 0x00000000ff037431 */ /* 0x000fc800000001ff */
[----:B------:R-:W-:Y:S05]  /*b6d0*/  RET.REL.NODEC R2 `(_ZN7cutlass13device_kernelINS_4gemm6kernel13GemmUniversalIN4cute5tupleIJiiiiEEENS1_10collective13CollectiveMmaINS1_35MainloopSm100TmaUmmaWarpSpecializedILi3ELi2ELi2ENS5_IJNS4_1CILi1EEESB_SB_EEEEENS5_IJNSA_ILi128EEENSA_ILi256EEENSA_ILi64EEEEEENS_6half_tENS5_IJlSB_lEEESI_SJ_NS4_8TiledMMAINS4_8MMA_AtomIJNS4_20SM100_MMA_F16BF16_SSISI_SI_fLi128ELi256ELNS4_4UMMA5MajorE0ELSO_0ELNSN_7ScaleInE0ELSP_0EEEEEENS4_6LayoutISC_NS5_IJNSA_ILi0EEEST_ST_EEEEENS5_IJNS4_10UnderscoreESW_SW_EEEEENS4_13SM90_TMA_LOADENS4_14ComposedLayoutINS4_7SwizzleILi3ELi4ELi3EEENS4_18smem_ptr_flag_bitsILi16EEENSS_INS5_IJNSA_ILi8EEESG_EEENS5_IJSG_SB_EEEEEEEvNS4_8identityESZ_S19_vS1A_EENS_8epilogue10collective18CollectiveEpilogueINS1C_23Sm100TmaWarpSpecializedILi4ELi2ELi64ELb1ELb0EEEJSH_NS5_IJNSS_ISE_SB_EENSS_ISG_SB_EEEEESI_SJ_SI_SJ_NS1C_6fusion15FusionCallbacksIS1G_NS1K_17LinearCombinationISI_fSI_fLNS_15FloatRoundStyleE2EEESH_S1J_JEEENS4_5SM1004TMEM4LOAD26SM100_TMEM_LOAD_32dp32b64xESZ_S19_NS4_39AutoVectorizingCopyWithAssumedAlignmentILi128EEENS4_14SM90_TMA_STOREES19_S1V_S1V_EEEvvEEEEvNT_6ParamsE) ;  /* 0xffffff4802487950 */ /* 0x000fea0003c3ffff */
        .weak           $__internal_1_$__cuda_sm10x_tcgen05_guardrail_trap_phase_invalid_during_alloc
        .type           $__internal_1_$__cuda_sm10x_tcgen05_guardrail_trap_phase_invalid_during_alloc,@function
        .size           $__internal_1_$__cuda_sm10x_tcgen05_guardrail_trap_phase_invalid_during_alloc,($__internal_2_$__cuda_sm10x_tcgen05_guardrail_trap_unallocated_columns_being_dealloced - $__internal_1_$__cuda_sm10x_tcgen05_guardrail_trap_phase_invalid_during_alloc)
$__internal_1_$__cuda_sm10x_tcgen05_guardrail_trap_phase_invalid_during_alloc:
[----:B------:R-:W-:Y:S05]  /*b6e0*/  BPT.TRAP 0x1 ;  /* 0x000000040000795c */ /* 0x000fea0000300000 */
[----:B------:R-:W-:-:S04]  /*b6f0*/  MOV R3, 0x0 ;  /* 0x0000000000037802 */ /* 0x000fc80000000f00 */
[----:B------:R-:W-:Y:S05]  /*b700*/  RET.REL.NODEC R2 `(_ZN7cutlass13device_kernelINS_4gemm6kernel13GemmUniversalIN4cute5tupleIJiiiiEEENS1_10collective13CollectiveMmaINS1_35MainloopSm100TmaUmmaWarpSpecializedILi3ELi2ELi2ENS5_IJNS4_1CILi1EEESB_SB_EEEEENS5_IJNSA_ILi128EEENSA_ILi256EEENSA_ILi64EEEEEENS_6half_tENS5_IJlSB_lEEESI_SJ_NS4_8TiledMMAINS4_8MMA_AtomIJNS4_20SM100_MMA_F16BF16_SSISI_SI_fLi128ELi256ELNS4_4UMMA5MajorE0ELSO_0ELNSN_7ScaleInE0ELSP_0EEEEEENS4_6LayoutISC_NS5_IJNSA_ILi0EEEST_ST_EEEEENS5_IJNS4_10UnderscoreESW_SW_EEEEENS4_13SM90_TMA_LOADENS4_14ComposedLayoutINS4_7SwizzleILi3ELi4ELi3EEENS4_18smem_ptr_flag_bitsILi16EEENSS_INS5_IJNSA_ILi8EEESG_EEENS5_IJSG_SB_EEEEEEEvNS4_8identityESZ_S19_vS1A_EENS_8epilogue10collective18CollectiveEpilogueINS1C_23Sm100TmaWarpSpecializedILi4ELi2ELi64ELb1ELb0EEEJSH_NS5_IJNSS_ISE_SB_EENSS_ISG_SB_EEEEESI_SJ_SI_SJ_NS1C_6fusion15FusionCallbacksIS1G_NS1K_17LinearCombinationISI_fSI_fLNS_15FloatRoundStyleE2EEESH_S1J_JEEENS4_5SM1004TMEM4LOAD26SM100_TMEM_LOAD_32dp32b64xESZ_S19_NS4_39AutoVectorizingCopyWithAssumedAlignmentILi128EEENS4_14SM90_TMA_STOREES19_S1V_S1V_EEEvvEEEEvNT_6ParamsE) ;  /* 0xffffff48023c7950 */ /* 0x000fea0003c3ffff */
        .weak           $__internal_2_$__cuda_sm10x_tcgen05_guardrail_trap_unallocated_columns_being_dealloced
        .type           $__internal_2_$__cuda_sm10x_tcgen05_guardrail_trap_unallocated_columns_being_dealloced,@function
        .size           $__internal_2_$__cuda_sm10x_tcgen05_guardrail_trap_unallocated_columns_being_dealloced,(.L_x_167 - $__internal_2_$__cuda_sm10x_tcgen05_guardrail_trap_unallocated_columns_being_dealloced)
$__internal_2_$__cuda_sm10x_tcgen05_guardrail_trap_unallocated_columns_being_dealloced:
[----:B------:R-:W-:Y:S05]  /*b710*/  BPT.TRAP 0x1 ;  /* 0x000000040000795c */ /* 0x000fea0000300000 */
[----:B------:R-:W-:-:S04]  /*b720*/  HFMA2 R3, -RZ, RZ, 0, 0 ;  /* 0x00000000ff037431 */ /* 0x000fc800000001ff */
[----:B------:R-:W-:Y:S05]  /*b730*/  RET.REL.NODEC R2 `(_ZN7cutlass13device_kernelINS_4gemm6kernel13GemmUniversalIN4cute5tupleIJiiiiEEENS1_10collective13CollectiveMmaINS1_35MainloopSm100TmaUmmaWarpSpecializedILi3ELi2ELi2ENS5_IJNS4_1CILi1EEESB_SB_EEEEENS5_IJNSA_ILi128EEENSA_ILi256EEENSA_ILi64EEEEEENS_6half_tENS5_IJlSB_lEEESI_SJ_NS4_8TiledMMAINS4_8MMA_AtomIJNS4_20SM100_MMA_F16BF16_SSISI_SI_fLi128ELi256ELNS4_4UMMA5MajorE0ELSO_0ELNSN_7ScaleInE0ELSP_0EEEEEENS4_6LayoutISC_NS5_IJNSA_ILi0EEEST_ST_EEEEENS5_IJNS4_10UnderscoreESW_SW_EEEEENS4_13SM90_TMA_LOADENS4_14ComposedLayoutINS4_7SwizzleILi3ELi4ELi3EEENS4_18smem_ptr_flag_bitsILi16EEENSS_INS5_IJNSA_ILi8EEESG_EEENS5_IJSG_SB_EEEEEEEvNS4_8identityESZ_S19_vS1A_EENS_8epilogue10collective18CollectiveEpilogueINS1C_23Sm100TmaWarpSpecializedILi4ELi2ELi64ELb1ELb0EEEJSH_NS5_IJNSS_ISE_SB_EENSS_ISG_SB_EEEEESI_SJ_SI_SJ_NS1C_6fusion15FusionCallbacksIS1G_NS1K_17LinearCombinationISI_fSI_fLNS_15FloatRoundStyleE2EEESH_S1J_JEEENS4_5SM1004TMEM4LOAD26SM100_TMEM_LOAD_32dp32b64xESZ_S19_NS4_39AutoVectorizingCopyWithAssumedAlignmentILi128EEENS4_14SM90_TMA_STOREES19_S1V_S1V_EEEvvEEEEvNT_6ParamsE) ;  /* 0xffffff4802307950 */ /* 0x000fea0003c3ffff */
.L_x_166:
[----:B------:R-:W-:-:S00]  /*b740*/  BRA `(.L_x_166) ;  /* 0xfffffffc00fc7947 */ /* 0x000fc0000383ffff */
[----:B------:R-:W-:-:S00]  /*b750*/  NOP ;  /* 0x0000000000007918 */ /* 0x000fc00000000000 */
        /* <DEDUP_REMOVED lines=10> */
.L_x_167:


//--------------------- .nv.global.init           --------------------------
	.section	.nv.global.init,"aw",@progbits
.nv.global.init:
	.type		$str$27,@object
	.size		$str$27,($str$28 - $str$27)
$str$27:
        /*0000*/ 	.byte	0x28, 0x61, 0x64, 0x64, 0x72, 0x65, 0x73, 0x73, 0x20, 0x26, 0x20, 0x6d, 0x61, 0x73, 0x6b, 0x29
        /*0010*/ 	.byte	0x20, 0x3d, 0x3d, 0x20, 0x30, 0x00
	.type		$str$28,@object
	.size		$str$28,($str$26 - $str$28)
$str$28:
        /*0016*/ 	.byte	0x2f, 0x74, 0x6d, 0x70, 0x2f, 0x63, 0x75, 0x74, 0x6c, 0x61, 0x73, 0x73, 0x5f, 0x73, 0x77, 0x65
        /*0026*/ 	.byte	0x65, 0x70, 0x5f, 0x73, 0x72, 0x63, 0x2f, 0x69, 0x6e, 0x63, 0x6c, 0x75, 0x64, 0x65, 0x2f, 0x63
        /*0036*/ 	.byte	0x75, 0x74, 0x65, 0x2f, 0x70, 0x6f, 0x69, 0x6e, 0x74, 0x65, 0x72, 0x5f, 0x66, 0x6c, 0x61, 0x67
        /*0046*/ 	.byte	0x67, 0x65, 0x64, 0x2e, 0x68, 0x70, 0x70, 0x00
	.type		$str$26,@object
	.size		$str$26,($str$25 - $str$26)
$str$26:
        /*004e*/ 	.byte	0x2f, 0x74, 0x6d, 0x70, 0x2f, 0x63, 0x75, 0x74, 0x6c, 0x61, 0x73, 0x73, 0x5f, 0x73, 0x77, 0x65
        /*005e*/ 	.byte	0x65, 0x70, 0x5f, 0x73, 0x72, 0x63, 0x2f, 0x69, 0x6e, 0x63, 0x6c, 0x75, 0x64, 0x65, 0x2f, 0x63
        /*006e*/ 	.byte	0x75, 0x74, 0x65, 0x2f, 0x61, 0x74, 0x6f, 0x6d, 0x2f, 0x63, 0x6f, 0x70, 0x79, 0x5f, 0x74, 0x72
        /*007e*/ 	.byte	0x61, 0x69, 0x74, 0x73, 0x5f, 0x73, 0x6d, 0x31, 0x30, 0x30, 0x2e, 0x68, 0x70, 0x70, 0x00
	.type		$str$25,@object
	.size		$str$25,(__unnamed_1 - $str$25)
$str$25:
        /*008d*/ 	.byte	0x28, 0x28, 0x75, 0x69, 0x6e, 0x74, 0x33, 0x32, 0x5f, 0x74, 0x28, 0x74, 0x68, 0x72, 0x65, 0x61
        /*009d*/ 	.byte	0x64, 0x49, 0x64, 0x78, 0x2e, 0x78, 0x29, 0x20, 0x2f, 0x20, 0x33, 0x32, 0x29, 0x20, 0x25, 0x20
        /*00ad*/ 	.byte	0x34, 0x29, 0x20, 0x3d, 0x3d, 0x20, 0x28, 0x28, 0x28, 0x74, 0x6d, 0x65, 0x6d, 0x5f, 0x61, 0x64
        /*00bd*/ 	.byte	0x64, 0x72, 0x20, 0x3e, 0x3e, 0x20, 0x31, 0x36, 0x29, 0x20, 0x2f, 0x20, 0x33, 0x32, 0x29, 0x20
        /*00cd*/ 	.byte	0x25, 0x20, 0x34, 0x29, 0x00
	.type		__unnamed_1,@object
	.size		__unnamed_1,(__unnamed_2 - __unnamed_1)
__unnamed_1:
        /*00d2*/ 	.byte	0x61, 0x75, 0x74, 0x6f, 0x20, 0x63, 0x75, 0x74, 0x65, 0x3a, 0x3a, 0x61, 0x73, 0x5f, 0x70, 0x6f
        /* <DEDUP_REMOVED lines=24> */
        /*0262*/ 	.byte	0x3e, 0x3e, 0x3e, 0x3e, 0x5d, 0x00
	.type		__unnamed_2,@object
	.size		__unnamed_2,(.L_2 - __unnamed_2)
__unnamed_2:
        /* <DEDUP_REMOVED lines=43> */
        /*0518*/ 	.byte	0x74, 0x65, 0x3a, 0x3a, 0x43, 0x3c, 0x30, 0x3e, 0x3e, 0x3e, 0x3e, 0x5d, 0x00
.L_2:


//--------------------- .nv.shared._ZN7cutlass13device_kernelINS_4gemm6kernel13GemmUniversalIN4cute5tupleIJiiiiEEENS1_10collective13CollectiveMmaINS1_35MainloopSm100TmaUmmaWarpSpecializedILi3ELi2ELi2ENS5_IJNS4_1CILi1EEESB_SB_EEEEENS5_IJNSA_ILi128EEENSA_ILi256EEENSA_ILi64EEEEEENS_6half_tENS5_IJlSB_lEEESI_SJ_NS4_8TiledMMAINS4_8MMA_AtomIJNS4_20SM100_MMA_F16BF16_SSISI_SI_fLi128ELi256ELNS4_4UMMA5MajorE0ELSO_0ELNSN_7ScaleInE0ELSP_0EEEEEENS4_6LayoutISC_NS5_IJNSA_ILi0EEEST_ST_EEEEENS5_IJNS4_10UnderscoreESW_SW_EEEEENS4_13SM90_TMA_LOADENS4_14ComposedLayoutINS4_7SwizzleILi3ELi4ELi3EEENS4_18smem_ptr_flag_bitsILi16EEENSS_INS5_IJNSA_ILi8EEESG_EEENS5_IJSG_SB_EEEEEEEvNS4_8identityESZ_S19_vS1A_EENS_8epilogue10collective18CollectiveEpilogueINS1C_23Sm100TmaWarpSpecializedILi4ELi2ELi64ELb1ELb0EEEJSH_NS5_IJNSS_ISE_SB_EENSS_ISG_SB_EEEEESI_SJ_SI_SJ_NS1C_6fusion15FusionCallbacksIS1G_NS1K_17LinearCombinationISI_fSI_fLNS_15FloatRoundStyleE2EEESH_S1J_JEEENS4_5SM1004TMEM4LOAD26SM100_TMEM_LOAD_32dp32b64xESZ_S19_NS4_39AutoVectorizingCopyWithAssumedAlignmentILi128EEENS4_14SM90_TMA_STOREES19_S1V_S1V_EEEvvEEEEvNT_6ParamsE --------------------------
	.section	.nv.shared._ZN7cutlass13device_kernelINS_4gemm6kernel13GemmUniversalIN4cute5tupleIJiiiiEEENS1_10collective13CollectiveMmaINS1_35MainloopSm100TmaUmmaWarpSpecializedILi3ELi2ELi2ENS5_IJNS4_1CILi1EEESB_SB_EEEEENS5_IJNSA_ILi128EEENSA_ILi256EEENSA_ILi64EEEEEENS_6half_tENS5_IJlSB_lEEESI_SJ_NS4_8TiledMMAINS4_8MMA_AtomIJNS4_20SM100_MMA_F16BF16_SSISI_SI_fLi128ELi256ELNS4_4UMMA5MajorE0ELSO_0ELNSN_7ScaleInE0ELSP_0EEEEEENS4_6LayoutISC_NS5_IJNSA_ILi0EEEST_ST_EEEEENS5_IJNS4_10UnderscoreESW_SW_EEEEENS4_13SM90_TMA_LOADENS4_14ComposedLayoutINS4_7SwizzleILi3ELi4ELi3EEENS4_18smem_ptr_flag_bitsILi16EEENSS_INS5_IJNSA_ILi8EEESG_EEENS5_IJSG_SB_EEEEEEEvNS4_8identityESZ_S19_vS1A_EENS_8epilogue10collective18CollectiveEpilogueINS1C_23Sm100TmaWarpSpecializedILi4ELi2ELi64ELb1ELb0EEEJSH_NS5_IJNSS_ISE_SB_EENSS_ISG_SB_EEEEESI_SJ_SI_SJ_NS1C_6fusion15FusionCallbacksIS1G_NS1K_17LinearCombinationISI_fSI_fLNS_15FloatRoundStyleE2EEESH_S1J_JEEENS4_5SM1004TMEM4LOAD26SM100_TMEM_LOAD_32dp32b64xESZ_S19_NS4_39AutoVectorizingCopyWithAssumedAlignmentILi128EEENS4_14SM90_TMA_STOREES19_S1V_S1V_EEEvvEEEEvNT_6ParamsE,"aw",@nobits
	.sectionflags	@""
	.align	16
	.zero		1024


//--------------------- .nv.shared.reserved.0     --------------------------
	.section	.nv.shared.reserved.0,"aw",@nobits
	.weak		__nv_reservedSMEM_offset_0_alias
	.size		__nv_reservedSMEM_offset_0_alias, 0, 64
	.other		__nv_reservedSMEM_offset_0_alias,@"STO_CUDA_RESERVED_SHARED STV_DEFAULT"
__nv_reservedSMEM_offset_0_alias:
	.zero		0
.nv.shared.reserved.0:
	.zero		64
	.weak		__nv_reservedSMEM_tcgen05_partition
	.type		__nv_reservedSMEM_tcgen05_partition,@object
	.size		__nv_reservedSMEM_tcgen05_partition,(.L_0 - __nv_reservedSMEM_tcgen05_partition)
__nv_reservedSMEM_tcgen05_partition:
	.zero		32
.L_0:


//--------------------- .nv.global                --------------------------
	.section	.nv.global,"aw",@nobits
.nv.global:
	.type		_ZN40_INTERNAL_cca393ff_4_k_cu_b6147d2f_306654cute1_E,@object
	.size		_ZN40_INTERNAL_cca393ff_4_k_cu_b6147d2f_306654cute1_E,(_ZN40_INTERNAL_cca393ff_4_k_cu_b6147d2f_306654cuda3std3__45__cpo6cbeginE - _ZN40_INTERNAL_cca393ff_4_k_cu_b6147d2f_306654cute1_E)
_ZN40_INTERNAL_cca393ff_4_k_cu_b6147d2f_306654cute1_E:
	.zero		1
	.type		_ZN40_INTERNAL_cca393ff_4_k_cu_b6147d2f_306654cuda3std3__45__cpo6cbeginE,@object
	.size		_ZN40_INTERNAL_cca393ff_4_k_cu_b6147d2f_306654cuda3std3__45__cpo6cbeginE,(_ZN40_INTERNAL_cca393ff_4_k_cu_b6147d2f_306654cuda3std3__48in_placeE - _ZN40_INTERNAL_cca393ff_4_k_cu_b6147d2f_306654cuda3std3__45__cpo6cbeginE)
_ZN40_INTERNAL_cca393ff_4_k_cu_b6147d2f_306654cuda3std3__45__cpo6cbeginE:
	.zero		1
	.type		_ZN40_INTERNAL_cca393ff_4_k_cu_b6147d2f_306654cuda3std3__48in_placeE,@object
	.size		_ZN40_INTERNAL_cca393ff_4_k_cu_b6147d2f_306654cuda3std3__48in_placeE,(_ZN40_INTERNAL_cca393ff_4_k_cu_b6147d2f_306654cuda3std6ranges3__45__cpo9iter_moveE - _ZN40_INTERNAL_cca393ff_4_k_cu_b6147d2f_306654cuda3std3__48in_placeE)
_ZN40_INTERNAL_cca393ff_4_k_cu_b6147d2f_306654cuda3std3__48in_placeE:
	.zero		1
	.type		_ZN40_INTERNAL_cca393ff_4_k_cu_b6147d2f_306654cuda3std6ranges3__45__cpo9iter_moveE,@object
	.size		_ZN40_INTERNAL_cca393ff_4_k_cu_b6147d2f_306654cuda3std6ranges3__45__cpo9iter_moveE,(_ZN40_INTERNAL_cca393ff_4_k_cu_b6147d2f_306654cuda3std3__45__cpo5beginE - _ZN40_INTERNAL_cca393ff_4_k_cu_b6147d2f_306654cuda3std6ranges3__45__cpo9iter_moveE)
_ZN40_INTERNAL_cca393ff_4_k_cu_b6147d2f_306654cuda3std6ranges3__45__cpo9iter_moveE:
	.zero		1
	.type		_ZN40_INTERNAL_cca393ff_4_k_cu_b6147d2f_306654cuda3std3__45__cpo5beginE,@object
	.size		_ZN40_INTERNAL_cca393ff_4_k_cu_b6147d2f_306654cuda3std3__45__cpo5beginE,(_ZN40_INTERNAL_cca393ff_4_k_cu_b6147d2f_306654cuda3std3__442_GLOBAL__N__cca393ff_4_k_cu_b6147d2f_306656ignoreE - _ZN40_INTERNAL_cca393ff_4_k_cu_b6147d2f_306654cuda3std3__45__cpo5beginE)
_ZN40_INTERNAL_cca393ff_4_k_cu_b6147d2f_306654cuda3std3__45__cpo5beginE:
	.zero		1
	.type		_ZN40_INTERNAL_cca393ff_4_k_cu_b6147d2f_306654cuda3std3__442_GLOBAL__N__cca393ff_4_k_cu_b6147d2f_306656ignoreE,@object
	.size		_ZN40_INTERNAL_cca393ff_4_k_cu_b6147d2f_306654cuda3std3__442_GLOBAL__N__cca393ff_4_k_cu_b6147d2f_306656ignoreE,(_ZN40_INTERNAL_cca393ff_4_k_cu_b6147d2f_306654cute7productE - _ZN40_INTERNAL_cca393ff_4_k_cu_b6147d2f_306654cuda3std3__442_GLOBAL__N__cca393ff_4_k_cu_b6147d2f_306656ignoreE)
_ZN40_INTERNAL_cca393ff_4_k_cu_b6147d2f_306654cuda3std3__442_GLOBAL__N__cca393ff_4_k_cu_b6147d2f_306656ignoreE:
	.zero		1
	.type		_ZN40_INTERNAL_cca393ff_4_k_cu_b6147d2f_306654cute7productE,@object
	.size		_ZN40_INTERNAL_cca393ff_4_k_cu_b6147d2f_306654cute7productE,(_ZN40_INTERNAL_cca393ff_4_k_cu_b6147d2f_306654cuda3std3__45__cpo3endE - _ZN40_INTERNAL_cca393ff_4_k_cu_b6147d2f_306654cute7productE)
_ZN40_INTERNAL_cca393ff_4_k_cu_b6147d2f_306654cute7productE:
	.zero		1
	.type		_ZN40_INTERNAL_cca393ff_4_k_cu_b6147d2f_306654cuda3std3__45__cpo3endE,@object
	.size		_ZN40_INTERNAL_cca393ff_4_k_cu_b6147d2f_306654cuda3std3__45__cpo3endE,(_ZN40_INTERNAL_cca393ff_4_k_cu_b6147d2f_306654cuda3std3__419piecewise_constructE - _ZN40_INTERNAL_cca393ff_4_k_cu_b6147d2f_306654cuda3std3__45__cpo3endE)
_ZN40_INTERNAL_cca393ff_4_k_cu_b6147d2f_306654cuda3std3__45__cpo3endE:
	.zero		1
	.type		_ZN40_INTERNAL_cca393ff_4_k_cu_b6147d2f_306654cuda3std3__419piecewise_constructE,@object
	.size		_ZN40_INTERNAL_cca393ff_4_k_cu_b6147d2f_306654cuda3std3__419piecewise_constructE,(_ZN40_INTERNAL_cca393ff_4_k_cu_b6147d2f_306654cuda3std3__45__cpo4cendE - _ZN40_INTERNAL_cca393ff_4_k_cu_b6147d2f_306654cuda3std3__419piecewise_constructE)
_ZN40_INTERNAL_cca393ff_4_k_cu_b6147d2f_306654cuda3std3__419piecewise_constructE:
	.zero		1
	.type		_ZN40_INTERNAL_cca393ff_4_k_cu_b6147d2f_306654cuda3std3__45__cpo4cendE,@object
	.size		_ZN40_INTERNAL_cca393ff_4_k_cu_b6147d2f_306654cuda3std3__45__cpo4cendE,(_ZN40_INTERNAL_cca393ff_4_k_cu_b6147d2f_306654cuda3std6ranges3__45__cpo4swapE - _ZN40_INTERNAL_cca393ff_4_k_cu_b6147d2f_306654cuda3std3__45__cpo4cendE)
_ZN40_INTERNAL_cca393ff_4_k_cu_b6147d2f_306654cuda3std3__45__cpo4cendE:
	.zero		1
	.type		_ZN40_INTERNAL_cca393ff_4_k_cu_b6147d2f_306654cuda3std6ranges3__45__cpo4swapE,@object
	.size		_ZN40_INTERNAL_cca393ff_4_k_cu_b6147d2f_306654cuda3std6ranges3__45__cpo4swapE,(.L_10 - _ZN40_INTERNAL_cca393ff_4_k_cu_b6147d2f_306654cuda3std6ranges3__45__cpo4swapE)
_ZN40_INTERNAL_cca393ff_4_k_cu_b6147d2f_306654cuda3std6ranges3__45__cpo4swapE:
	.zero		1
.L_10:


//--------------------- .nv.constant0._ZN7cutlass13device_kernelINS_4gemm6kernel13GemmUniversalIN4cute5tupleIJiiiiEEENS1_10collective13CollectiveMmaINS1_35MainloopSm100TmaUmmaWarpSpecializedILi3ELi2ELi2ENS5_IJNS4_1CILi1EEESB_SB_EEEEENS5_IJNSA_ILi128EEENSA_ILi256EEENSA_ILi64EEEEEENS_6half_tENS5_IJlSB_lEEESI_SJ_NS4_8TiledMMAINS4_8MMA_AtomIJNS4_20SM100_MMA_F16BF16_SSISI_SI_fLi128ELi256ELNS4_4UMMA5MajorE0ELSO_0ELNSN_7ScaleInE0ELSP_0EEEEEENS4_6LayoutISC_NS5_IJNSA_ILi0EEEST_ST_EEEEENS5_IJNS4_10UnderscoreESW_SW_EEEEENS4_13SM90_TMA_LOADENS4_14ComposedLayoutINS4_7SwizzleILi3ELi4ELi3EEENS4_18smem_ptr_flag_bitsILi16EEENSS_INS5_IJNSA_ILi8EEESG_EEENS5_IJSG_SB_EEEEEEEvNS4_8identityESZ_S19_vS1A_EENS_8epilogue10collective18CollectiveEpilogueINS1C_23Sm100TmaWarpSpecializedILi4ELi2ELi64ELb1ELb0EEEJSH_NS5_IJNSS_ISE_SB_EENSS_ISG_SB_EEEEESI_SJ_SI_SJ_NS1C_6fusion15FusionCallbacksIS1G_NS1K_17LinearCombinationISI_fSI_fLNS_15FloatRoundStyleE2EEESH_S1J_JEEENS4_5SM1004TMEM4LOAD26SM100_TMEM_LOAD_32dp32b64xESZ_S19_NS4_39AutoVectorizingCopyWithAssumedAlignmentILi128EEENS4_14SM90_TMA_STOREES19_S1V_S1V_EEEvvEEEEvNT_6ParamsE --------------------------
	.section	.nv.constant0._ZN7cutlass13device_kernelINS_4gemm6kernel13GemmUniversalIN4cute5tupleIJiiiiEEENS1_10collective13CollectiveMmaINS1_35MainloopSm100TmaUmmaWarpSpecializedILi3ELi2ELi2ENS5_IJNS4_1CILi1EEESB_SB_EEEEENS5_IJNSA_ILi128EEENSA_ILi256EEENSA_ILi64EEEEEENS_6half_tENS5_IJlSB_lEEESI_SJ_NS4_8TiledMMAINS4_8MMA_AtomIJNS4_20SM100_MMA_F16BF16_SSISI_SI_fLi128ELi256ELNS4_4UMMA5MajorE0ELSO_0ELNSN_7ScaleInE0ELSP_0EEEEEENS4_6LayoutISC_NS5_IJNSA_ILi0EEEST_ST_EEEEENS5_IJNS4_10UnderscoreESW_SW_EEEEENS4_13SM90_TMA_LOADENS4_14ComposedLayoutINS4_7SwizzleILi3ELi4ELi3EEENS4_18smem_ptr_flag_bitsILi16EEENSS_INS5_IJNSA_ILi8EEESG_EEENS5_IJSG_SB_EEEEEEEvNS4_8identityESZ_S19_vS1A_EENS_8epilogue10collective18CollectiveEpilogueINS1C_23Sm100TmaWarpSpecializedILi4ELi2ELi64ELb1ELb0EEEJSH_NS5_IJNSS_ISE_SB_EENSS_ISG_SB_EEEEESI_SJ_SI_SJ_NS1C_6fusion15FusionCallbacksIS1G_NS1K_17LinearCombinationISI_fSI_fLNS_15FloatRoundStyleE2EEESH_S1J_JEEENS4_5SM1004TMEM4LOAD26SM100_TMEM_LOAD_32dp32b64xESZ_S19_NS4_39AutoVectorizingCopyWithAssumedAlignmentILi128EEENS4_14SM90_TMA_STOREES19_S1V_S1V_EEEvvEEEEvNT_6ParamsE,"a",@progbits
	.sectionflags	@""
	.align	4
.nv.constant0._ZN7cutlass13device_kernelINS_4gemm6kernel13GemmUniversalIN4cute5tupleIJiiiiEEENS1_10collective13CollectiveMmaINS1_35MainloopSm100TmaUmmaWarpSpecializedILi3ELi2ELi2ENS5_IJNS4_1CILi1EEESB_SB_EEEEENS5_IJNSA_ILi128EEENSA_ILi256EEENSA_ILi64EEEEEENS_6half_tENS5_IJlSB_lEEESI_SJ_NS4_8TiledMMAINS4_8MMA_AtomIJNS4_20SM100_MMA_F16BF16_SSISI_SI_fLi128ELi256ELNS4_4UMMA5MajorE0ELSO_0ELNSN_7ScaleInE0ELSP_0EEEEEENS4_6LayoutISC_NS5_IJNSA_ILi0EEEST_ST_EEEEENS5_IJNS4_10UnderscoreESW_SW_EEEEENS4_13SM90_TMA_LOADENS4_14ComposedLayoutINS4_7SwizzleILi3ELi4ELi3EEENS4_18smem_ptr_flag_bitsILi16EEENSS_INS5_IJNSA_ILi8EEESG_EEENS5_IJSG_SB_EEEEEEEvNS4_8identityESZ_S19_vS1A_EENS_8epilogue10collective18CollectiveEpilogueINS1C_23Sm100TmaWarpSpecializedILi4ELi2ELi64ELb1ELb0EEEJSH_NS5_IJNSS_ISE_SB_EENSS_ISG_SB_EEEEESI_SJ_SI_SJ_NS1C_6fusion15FusionCallbacksIS1G_NS1K_17LinearCombinationISI_fSI_fLNS_15FloatRoundStyleE2EEESH_S1J_JEEENS4_5SM1004TMEM4LOAD26SM100_TMEM_LOAD_32dp32b64xESZ_S19_NS4_39AutoVectorizingCopyWithAssumedAlignmentILi128EEENS4_14SM90_TMA_STOREES19_S1V_S1V_EEEvvEEEEvNT_6ParamsE:
	.zero		2944


//--------------------- SYMBOLS --------------------------

	.type		.nv.reservedSmem.offset0,@object
	.size		.nv.reservedSmem.offset0,0x4
	.type		.nv.reservedSmem.cap,@object
	.size		.nv.reservedSmem.cap,0x4
	.type		__assertfail,@function
